// auto-generated by cutlass_sweep.gemm — config: {"arch": "sm_100", "cluster_m": 2, "cluster_n": 1, "dtype": "fp16", "dtype_b": "fp16", "layout": "nt", "stages": 0, "tile_k": 256, "tile_m": 128, "tile_n": 256}
#include "cutlass/cutlass.h"
#include "cutlass/gemm/collective/collective_builder.hpp"
#include "cutlass/gemm/device/gemm_universal_adapter.h"
#include "cutlass/gemm/kernel/gemm_universal.hpp"
#include "cutlass/epilogue/collective/collective_builder.hpp"

using ElemA = cutlass::half_t;
using ElemB = cutlass::half_t;
using ElemCD = cutlass::half_t;
using Acc  = float;
using TileShape    = cute::Shape<cute::_128, cute::_256, cute::_256>;
using ClusterShape = cute::Shape<cute::_2, cute::_1, cute::_1>;

using CollectiveEpilogue = typename cutlass::epilogue::collective::CollectiveBuilder<
    cutlass::arch::Sm100, cutlass::arch::OpClassTensorOp,
    TileShape, ClusterShape,
    cutlass::epilogue::collective::EpilogueTileAuto,
    Acc, Acc,
    ElemCD, cutlass::layout::RowMajor, 128 / cutlass::sizeof_bits<ElemCD>::value,
    ElemCD, cutlass::layout::RowMajor, 128 / cutlass::sizeof_bits<ElemCD>::value,
    cutlass::epilogue::collective::EpilogueScheduleAuto
  >::CollectiveOp;

using CollectiveMainloop = typename cutlass::gemm::collective::CollectiveBuilder<
    cutlass::arch::Sm100, cutlass::arch::OpClassTensorOp,
    ElemA, cutlass::layout::RowMajor, 128 / cutlass::sizeof_bits<ElemA>::value,
    ElemB, cutlass::layout::ColumnMajor, 128 / cutlass::sizeof_bits<ElemB>::value,
    Acc,
    TileShape, ClusterShape,
    cutlass::gemm::collective::StageCountAutoCarveout<static_cast<int>(sizeof(typename CollectiveEpilogue::SharedStorage))>,
    cutlass::gemm::collective::KernelScheduleAuto
  >::CollectiveOp;

using GemmKernel = cutlass::gemm::kernel::GemmUniversal<
    cute::Shape<int,int,int,int>,
    CollectiveMainloop,
    CollectiveEpilogue
>;
using Gemm = cutlass::gemm::device::GemmUniversalAdapter<GemmKernel>;

// Force the device kernel symbol into the cubin without needing a host main.
auto* _anchor = &cutlass::device_kernel<GemmKernel>;


// ===== COMPILED SASS (sm_100a) =====

	.target	sm_100a

	.elftype	@"ET_EXEC"


//--------------------- .note.nv.tkinfo           --------------------------
	.section	.note.nv.tkinfo,"",@"SHT_NOTE"
	.sectionflags	@"SHF_NOTE_NV_TKINFO"
	.tkinfo
        /*0018*/ 	.word	0x00000002
        /*0030*/ 	.string	""
        /*0030*/ 	.string	"ptxas"
        /*0030*/ 	.string	"Cuda compilation tools, release 13.0, V13.0.88"
        /*0030*/ 	.string	"Build cuda_13.0.r13.0/compiler.36424714_0"
        /*0030*/ 	.string	"-arch sm_100a -m 64 "



//--------------------- .note.nv.cuinfo           --------------------------
	.section	.note.nv.cuinfo,"",@"SHT_NOTE"
	.sectionflags	@"SHF_NOTE_NV_CUINFO"
        /*0018*/ 	.short	0x0002
        /*001a*/ 	.short	0x0064
        /*001c*/ 	.short	0x0082
	.zero		2


//--------------------- .nv.info                  --------------------------
	.section	.nv.info,"",@"SHT_CUDA_INFO"
	.align	4


	//----- nvinfo : EIATTR_REGCOUNT
	.align		4
        /*0000*/ 	.byte	0x04, 0x2f
        /*0002*/ 	.short	(.L_19 - .L_18)
	.align		4
.L_18:
        /*0004*/ 	.word	index@(_ZN7cutlass13device_kernelINS_4gemm6kernel13GemmUniversalIN4cute5tupleIJiiiiEEENS1_10collective13CollectiveMmaINS1_35MainloopSm100TmaUmmaWarpSpecializedILi2ELi2ELi4ENS5_IJNS4_1CILi2EEENSA_ILi1EEESC_EEEEENS5_IJNSA_ILi128EEENSA_ILi256EEESG_EEENS_6half_tENS5_IJlSC_lEEESI_SJ_NS4_8TiledMMAINS4_8MMA_AtomIJNS4_26SM100_MMA_F16BF16_2x1SM_SSISI_SI_fLi128ELi256ELNS4_4UMMA5MajorE0ELSO_0ELNSN_7ScaleInE0ELSP_0EEEEEENS4_6LayoutINS5_IJSC_SC_SC_EEENS5_IJNSA_ILi0EEESU_SU_EEEEENS5_IJNS4_10UnderscoreESX_SX_EEEEENS4_18SM100_TMA_2SM_LOADENS4_14ComposedLayoutINS4_7SwizzleILi3ELi4ELi3EEENS4_18smem_ptr_flag_bitsILi16EEENSS_INS5_IJNSA_ILi8EEENSA_ILi64EEEEEENS5_IJS17_SC_EEEEEEEvNS4_8identityES10_S1B_vS1C_EENS_8epilogue10collective18CollectiveEpilogueINS1E_23Sm100TmaWarpSpecializedILi4ELi2ELi32ELb1ELb0EEEJNS5_IJS17_SG_SG_EEENS5_IJNSS_IS17_SC_EENSS_INS5_IJNSA_ILi32EEESB_EEENS5_IJSC_SF_EEEEEEEESI_SJ_SI_SJ_NS1E_6fusion15FusionCallbacksIS1I_NS1Q_17LinearCombinationISI_fSI_fLNS_15FloatRoundStyleE2EEES1J_S1P_JEEENS4_5SM1004TMEM4LOAD26SM100_TMEM_LOAD_32dp32b32xENS4_13SM90_TMA_LOADENS11_INS12_ILi2ELi4ELi3EEES15_NSS_INS5_IJS16_S1L_EEENS5_IJS1L_SC_EEEEEEENS4_39AutoVectorizingCopyWithAssumedAlignmentILi128EEENS4_14SM90_TMA_STOREES25_S27_S27_EEEvvEEEEvNT_6ParamsE)
        /*0008*/ 	.word	0x00000073


	//----- nvinfo : EIATTR_FRAME_SIZE
	.align		4
.L_19:
        /*000c*/ 	.byte	0x04, 0x11
        /*000e*/ 	.short	(.L_21 - .L_20)
	.align		4
.L_20:
        /*0010*/ 	.word	index@($__internal_2_$__cuda_sm10x_tcgen05_guardrail_trap_unallocated_columns_being_dealloced)
        /*0014*/ 	.word	0x00000000


	//----- nvinfo : EIATTR_FRAME_SIZE
	.align		4
.L_21:
        /*0018*/ 	.byte	0x04, 0x11
        /*001a*/ 	.short	(.L_23 - .L_22)
	.align		4
.L_22:
        /*001c*/ 	.word	index@($__internal_1_$__cuda_sm10x_tcgen05_guardrail_trap_phase_invalid_during_alloc)
        /*0020*/ 	.word	0x00000000


	//----- nvinfo : EIATTR_FRAME_SIZE
	.align		4
.L_23:
        /*0024*/ 	.byte	0x04, 0x11
        /*0026*/ 	.short	(.L_25 - .L_24)
	.align		4
.L_24:
        /*0028*/ 	.word	index@($__internal_0_$__cuda_sm10x_tcgen05_guardrail_trap_col_being_dealloced_not_returned_by_alloc)
        /*002c*/ 	.word	0x00000000


	//----- nvinfo : EIATTR_FRAME_SIZE
	.align		4
.L_25:
        /*0030*/ 	.byte	0x04, 0x11
        /*0032*/ 	.short	(.L_27 - .L_26)
	.align		4
.L_26:
        /*0034*/ 	.word	index@(_ZN7cutlass13device_kernelINS_4gemm6kernel13GemmUniversalIN4cute5tupleIJiiiiEEENS1_10collective13CollectiveMmaINS1_35MainloopSm100TmaUmmaWarpSpecializedILi2ELi2ELi4ENS5_IJNS4_1CILi2EEENSA_ILi1EEESC_EEEEENS5_IJNSA_ILi128EEENSA_ILi256EEESG_EEENS_6half_tENS5_IJlSC_lEEESI_SJ_NS4_8TiledMMAINS4_8MMA_AtomIJNS4_26SM100_MMA_F16BF16_2x1SM_SSISI_SI_fLi128ELi256ELNS4_4UMMA5MajorE0ELSO_0ELNSN_7ScaleInE0ELSP_0EEEEEENS4_6LayoutINS5_IJSC_SC_SC_EEENS5_IJNSA_ILi0EEESU_SU_EEEEENS5_IJNS4_10UnderscoreESX_SX_EEEEENS4_18SM100_TMA_2SM_LOADENS4_14ComposedLayoutINS4_7SwizzleILi3ELi4ELi3EEENS4_18smem_ptr_flag_bitsILi16EEENSS_INS5_IJNSA_ILi8EEENSA_ILi64EEEEEENS5_IJS17_SC_EEEEEEEvNS4_8identityES10_S1B_vS1C_EENS_8epilogue10collective18CollectiveEpilogueINS1E_23Sm100TmaWarpSpecializedILi4ELi2ELi32ELb1ELb0EEEJNS5_IJS17_SG_SG_EEENS5_IJNSS_IS17_SC_EENSS_INS5_IJNSA_ILi32EEESB_EEENS5_IJSC_SF_EEEEEEEESI_SJ_SI_SJ_NS1E_6fusion15FusionCallbacksIS1I_NS1Q_17LinearCombinationISI_fSI_fLNS_15FloatRoundStyleE2EEES1J_S1P_JEEENS4_5SM1004TMEM4LOAD26SM100_TMEM_LOAD_32dp32b32xENS4_13SM90_TMA_LOADENS11_INS12_ILi2ELi4ELi3EEES15_NSS_INS5_IJS16_S1L_EEENS5_IJS1L_SC_EEEEEEENS4_39AutoVectorizingCopyWithAssumedAlignmentILi128EEENS4_14SM90_TMA_STOREES25_S27_S27_EEEvvEEEEvNT_6ParamsE)
        /*0038*/ 	.word	0x00000000


	//----- nvinfo : EIATTR_MIN_STACK_SIZE
	.align		4
.L_27:
        /*003c*/ 	.byte	0x04, 0x12
        /*003e*/ 	.short	(.L_29 - .L_28)
	.align		4
.L_28:
        /*0040*/ 	.word	index@(_ZN7cutlass13device_kernelINS_4gemm6kernel13GemmUniversalIN4cute5tupleIJiiiiEEENS1_10collective13CollectiveMmaINS1_35MainloopSm100TmaUmmaWarpSpecializedILi2ELi2ELi4ENS5_IJNS4_1CILi2EEENSA_ILi1EEESC_EEEEENS5_IJNSA_ILi128EEENSA_ILi256EEESG_EEENS_6half_tENS5_IJlSC_lEEESI_SJ_NS4_8TiledMMAINS4_8MMA_AtomIJNS4_26SM100_MMA_F16BF16_2x1SM_SSISI_SI_fLi128ELi256ELNS4_4UMMA5MajorE0ELSO_0ELNSN_7ScaleInE0ELSP_0EEEEEENS4_6LayoutINS5_IJSC_SC_SC_EEENS5_IJNSA_ILi0EEESU_SU_EEEEENS5_IJNS4_10UnderscoreESX_SX_EEEEENS4_18SM100_TMA_2SM_LOADENS4_14ComposedLayoutINS4_7SwizzleILi3ELi4ELi3EEENS4_18smem_ptr_flag_bitsILi16EEENSS_INS5_IJNSA_ILi8EEENSA_ILi64EEEEEENS5_IJS17_SC_EEEEEEEvNS4_8identityES10_S1B_vS1C_EENS_8epilogue10collective18CollectiveEpilogueINS1E_23Sm100TmaWarpSpecializedILi4ELi2ELi32ELb1ELb0EEEJNS5_IJS17_SG_SG_EEENS5_IJNSS_IS17_SC_EENSS_INS5_IJNSA_ILi32EEESB_EEENS5_IJSC_SF_EEEEEEEESI_SJ_SI_SJ_NS1E_6fusion15FusionCallbacksIS1I_NS1Q_17LinearCombinationISI_fSI_fLNS_15FloatRoundStyleE2EEES1J_S1P_JEEENS4_5SM1004TMEM4LOAD26SM100_TMEM_LOAD_32dp32b32xENS4_13SM90_TMA_LOADENS11_INS12_ILi2ELi4ELi3EEES15_NSS_INS5_IJS16_S1L_EEENS5_IJS1L_SC_EEEEEEENS4_39AutoVectorizingCopyWithAssumedAlignmentILi128EEENS4_14SM90_TMA_STOREES25_S27_S27_EEEvvEEEEvNT_6ParamsE)
        /*0044*/ 	.word	0x00000000
.L_29:


//--------------------- .nv.compat                --------------------------
	.section	.nv.compat,"",@"SHT_CUDA_COMPAT_INFO"
	.align	4
        /*0000*/ 	.byte	0x02, 0x09, 0x01, 0x00, 0x02, 0x02, 0x02, 0x00, 0x02, 0x05, 0x05, 0x00, 0x03, 0x07, 0x01, 0x01
        /*0010*/ 	.byte	0x02, 0x03, 0x01, 0x00, 0x02, 0x06, 0x01, 0x00, 0x04, 0x0b, 0x08, 0x00, 0x09, 0x00, 0x00, 0x00
        /*0020*/ 	.byte	0x00, 0x00, 0x00, 0x00


//--------------------- .nv.info._ZN7cutlass13device_kernelINS_4gemm6kernel13GemmUniversalIN4cute5tupleIJiiiiEEENS1_10collective13CollectiveMmaINS1_35MainloopSm100TmaUmmaWarpSpecializedILi2ELi2ELi4ENS5_IJNS4_1CILi2EEENSA_ILi1EEESC_EEEEENS5_IJNSA_ILi128EEENSA_ILi256EEESG_EEENS_6half_tENS5_IJlSC_lEEESI_SJ_NS4_8TiledMMAINS4_8MMA_AtomIJNS4_26SM100_MMA_F16BF16_2x1SM_SSISI_SI_fLi128ELi256ELNS4_4UMMA5MajorE0ELSO_0ELNSN_7ScaleInE0ELSP_0EEEEEENS4_6LayoutINS5_IJSC_SC_SC_EEENS5_IJNSA_ILi0EEESU_SU_EEEEENS5_IJNS4_10UnderscoreESX_SX_EEEEENS4_18SM100_TMA_2SM_LOADENS4_14ComposedLayoutINS4_7SwizzleILi3ELi4ELi3EEENS4_18smem_ptr_flag_bitsILi16EEENSS_INS5_IJNSA_ILi8EEENSA_ILi64EEEEEENS5_IJS17_SC_EEEEEEEvNS4_8identityES10_S1B_vS1C_EENS_8epilogue10collective18CollectiveEpilogueINS1E_23Sm100TmaWarpSpecializedILi4ELi2ELi32ELb1ELb0EEEJNS5_IJS17_SG_SG_EEENS5_IJNSS_IS17_SC_EENSS_INS5_IJNSA_ILi32EEESB_EEENS5_IJSC_SF_EEEEEEEESI_SJ_SI_SJ_NS1E_6fusion15FusionCallbacksIS1I_NS1Q_17LinearCombinationISI_fSI_fLNS_15FloatRoundStyleE2EEES1J_S1P_JEEENS4_5SM1004TMEM4LOAD26SM100_TMEM_LOAD_32dp32b32xENS4_13SM90_TMA_LOADENS11_INS12_ILi2ELi4ELi3EEES15_NSS_INS5_IJS16_S1L_EEENS5_IJS1L_SC_EEEEEEENS4_39AutoVectorizingCopyWithAssumedAlignmentILi128EEENS4_14SM90_TMA_STOREES25_S27_S27_EEEvvEEEEvNT_6ParamsE --------------------------
	.section	.nv.info._ZN7cutlass13device_kernelINS_4gemm6kernel13GemmUniversalIN4cute5tupleIJiiiiEEENS1_10collective13CollectiveMmaINS1_35MainloopSm100TmaUmmaWarpSpecializedILi2ELi2ELi4ENS5_IJNS4_1CILi2EEENSA_ILi1EEESC_EEEEENS5_IJNSA_ILi128EEENSA_ILi256EEESG_EEENS_6half_tENS5_IJlSC_lEEESI_SJ_NS4_8TiledMMAINS4_8MMA_AtomIJNS4_26SM100_MMA_F16BF16_2x1SM_SSISI_SI_fLi128ELi256ELNS4_4UMMA5MajorE0ELSO_0ELNSN_7ScaleInE0ELSP_0EEEEEENS4_6LayoutINS5_IJSC_SC_SC_EEENS5_IJNSA_ILi0EEESU_SU_EEEEENS5_IJNS4_10UnderscoreESX_SX_EEEEENS4_18SM100_TMA_2SM_LOADENS4_14ComposedLayoutINS4_7SwizzleILi3ELi4ELi3EEENS4_18smem_ptr_flag_bitsILi16EEENSS_INS5_IJNSA_ILi8EEENSA_ILi64EEEEEENS5_IJS17_SC_EEEEEEEvNS4_8identityES10_S1B_vS1C_EENS_8epilogue10collective18CollectiveEpilogueINS1E_23Sm100TmaWarpSpecializedILi4ELi2ELi32ELb1ELb0EEEJNS5_IJS17_SG_SG_EEENS5_IJNSS_IS17_SC_EENSS_INS5_IJNSA_ILi32EEESB_EEENS5_IJSC_SF_EEEEEEEESI_SJ_SI_SJ_NS1E_6fusion15FusionCallbacksIS1I_NS1Q_17LinearCombinationISI_fSI_fLNS_15FloatRoundStyleE2EEES1J_S1P_JEEENS4_5SM1004TMEM4LOAD26SM100_TMEM_LOAD_32dp32b32xENS4_13SM90_TMA_LOADENS11_INS12_ILi2ELi4ELi3EEES15_NSS_INS5_IJS16_S1L_EEENS5_IJS1L_SC_EEEEEEENS4_39AutoVectorizingCopyWithAssumedAlignmentILi128EEENS4_14SM90_TMA_STOREES25_S27_S27_EEEvvEEEEvNT_6ParamsE,"",@"SHT_CUDA_INFO"
	.sectionflags	@""
	.align	4


	//----- nvinfo : EIATTR_CUDA_API_VERSION
	.align		4
        /*0000*/ 	.byte	0x04, 0x37
        /*0002*/ 	.short	(.L_31 - .L_30)
.L_30:
        /*0004*/ 	.word	0x00000082


	//----- nvinfo : EIATTR_KPARAM_INFO
	.align		4
.L_31:
        /*0008*/ 	.byte	0x04, 0x17
        /*000a*/ 	.short	(.L_33 - .L_32)
.L_32:
        /*000c*/ 	.word	0x00000000
        /*0010*/ 	.short	0x0000
        /*0012*/ 	.short	0x0000
        /*0014*/ 	.byte	0x00, 0xf0, 0x01, 0x20


	//----- nvinfo : EIATTR_AT_ENTRY_FRAGMENTS
	.align		4
.L_33:
        /*0018*/ 	.byte	0x04, 0x4f
        /*001a*/ 	.short	(.L_35 - .L_34)


	//   ....[0]....
.L_34:
        /*001c*/ 	.word	0x00000007


	//----- nvinfo : EIATTR_RESERVED_SMEM_USED
	.align		4
.L_35:
        /*0020*/ 	.byte	0x01, 0x41
	.zero		2


	//----- nvinfo : EIATTR_SPARSE_MMA_MASK
	.align		4
        /*0024*/ 	.byte	0x03, 0x50
        /*0026*/ 	.short	0x0000


	//----- nvinfo : EIATTR_TCGEN05_2CTA_USED
	.align		4
        /*0028*/ 	.byte	0x01, 0x52
	.zero		2


	//----- nvinfo : EIATTR_MAXREG_COUNT
	.align		4
        /*002c*/ 	.byte	0x03, 0x1b
        /*002e*/ 	.short	0x00ff


	//----- nvinfo : EIATTR_NUM_BARRIERS
	.align		4
        /*0030*/ 	.byte	0x02, 0x4c
        /*0032*/ 	.byte	0x07
	.zero		1


	//----- nvinfo : EIATTR_EXTERNS
	.align		4
        /*0034*/ 	.byte	0x04, 0x0f
        /*0036*/ 	.short	(.L_37 - .L_36)


	//   ....[0]....
	.align		4
.L_36:
        /*0038*/ 	.word	index@(__assertfail)


	//----- nvinfo : EIATTR_MERCURY_ISA_VERSION
	.align		4
.L_37:
        /*003c*/ 	.byte	0x03, 0x5f
        /*003e*/ 	.short	0x0101


	//----- nvinfo : EIATTR_INT_WARP_WIDE_INSTR_OFFSETS
	.align		4
        /*0040*/ 	.byte	0x04, 0x31
        /*0042*/ 	.short	(.L_39 - .L_38)


	//   ....[0]....
.L_38:
        /*0044*/ 	.word	0x00000d00


	//   ....[1]....
        /*0048*/ 	.word	0x00000da0


	//   ....[2]....
        /*004c*/ 	.word	0x000025a0


	//   ....[3]....
        /*0050*/ 	.word	0x00004930


	//   ....[4]....
        /*0054*/ 	.word	0x00004960


	//   ....[5]....
        /*0058*/ 	.word	0x00004980


	//   ....[6]....
        /*005c*/ 	.word	0x000052c0


	//   ....[7]....
        /*0060*/ 	.word	0x000052e0


	//   ....[8]....
        /*0064*/ 	.word	0x00005370


	//   ....[9]....
        /*0068*/ 	.word	0x00005480


	//   ....[10]....
        /*006c*/ 	.word	0x000054a0


	//   ....[11]....
        /*0070*/ 	.word	0x00005560


	//   ....[12]....
        /*0074*/ 	.word	0x00005670


	//   ....[13]....
        /*0078*/ 	.word	0x00005690


	//   ....[14]....
        /*007c*/ 	.word	0x00005790


	//   ....[15]....
        /*0080*/ 	.word	0x00005940


	//   ....[16]....
        /*0084*/ 	.word	0x00005950


	//   ....[17]....
        /*0088*/ 	.word	0x00005a70


	//----- nvinfo : EIATTR_COOP_GROUP_MASK_REGIDS
	.align		4
.L_39:
        /*008c*/ 	.byte	0x04, 0x29
        /*008e*/ 	.short	(.L_41 - .L_40)


	//   ....[0]....
.L_40:
        /*0090*/ 	.word	0xffffffff


	//   ....[1]....
        /*0094*/ 	.word	0xffffffff


	//   ....[2]....
        /*0098*/ 	.word	0xffffffff


	//   ....[3]....
        /*009c*/ 	.word	0xffffffff


	//   ....[4]....
        /*00a0*/ 	.word	0xffffffff


	//   ....[5]....
        /*00a4*/ 	.word	0xffffffff


	//   ....[6]....
        /*00a8*/ 	.word	0xffffffff


	//   ....[7]....
        /*00ac*/ 	.word	0xffffffff


	//   ....[8]....
        /*00b0*/ 	.word	0xffffffff


	//   ....[9]....
        /*00b4*/ 	.word	0xffffffff


	//   ....[10]....
        /*00b8*/ 	.word	0xffffffff


	//   ....[11]....
        /*00bc*/ 	.word	0xffffffff


	//   ....[12]....
        /*00c0*/ 	.word	0xffffffff


	//   ....[13]....
        /*00c4*/ 	.word	0xffffffff


	//----- nvinfo : EIATTR_COOP_GROUP_INSTR_OFFSETS
	.align		4
.L_41:
        /*00c8*/ 	.byte	0x04, 0x28
        /*00ca*/ 	.short	(.L_43 - .L_42)


	//   ....[0]....
.L_42:
        /*00cc*/ 	.word	0x000000e0


	//   ....[1]....
        /*00d0*/ 	.word	0x00000520


	//   ....[2]....
        /*00d4*/ 	.word	0x00000670


	//   ....[3]....
        /*00d8*/ 	.word	0x00000800


	//   ....[4]....
        /*00dc*/ 	.word	0x000008f0


	//   ....[5]....
        /*00e0*/ 	.word	0x00000a50


	//   ....[6]....
        /*00e4*/ 	.word	0x00000be0


	//   ....[7]....
        /*00e8*/ 	.word	0x00000e20


	//   ....[8]....
        /*00ec*/ 	.word	0x00002480


	//   ....[9]....
        /*00f0*/ 	.word	0x00003140


	//   ....[10]....
        /*00f4*/ 	.word	0x00003650


	//   ....[11]....
        /*00f8*/ 	.word	0x000038f0


	//   ....[12]....
        /*00fc*/ 	.word	0x00004820


	//   ....[13]....
        /*0100*/ 	.word	0x00004a40


	//----- nvinfo : EIATTR_VRC_CTA_INIT_COUNT
	.align		4
.L_43:
        /*0104*/ 	.byte	0x02, 0x4a
        /*0106*/ 	.byte	0x80
	.zero		1


	//----- nvinfo : EIATTR_SYSCALL_OFFSETS
	.align		4
        /*0108*/ 	.byte	0x04, 0x46
        /*010a*/ 	.short	(.L_45 - .L_44)


	//   ....[0]....
.L_44:
        /*010c*/ 	.word	0x000065d0


	//   ....[1]....
        /*0110*/ 	.word	0x000066c0


	//   ....[2]....
        /*0114*/ 	.word	0x00006e30


	//   ....[3]....
        /*0118*/ 	.word	0x00007af0


	//   ....[4]....
        /*011c*/ 	.word	0x00008790


	//   ....[5]....
        /*0120*/ 	.word	0x00009430


	//----- nvinfo : EIATTR_MBARRIER_INSTR_OFFSETS
	.align		4
.L_45:
        /*0124*/ 	.byte	0x04, 0x39
        /*0126*/ 	.short	(.L_47 - .L_46)


	//   ....[0]....
.L_46:
        /*0128*/ 	.word	0x00000620
        /*012c*/ 	.word	0x000000ff
        /*0130*/ 	.word	0x00000000
        /*0134*/ 	.short	0x0100
        /*0136*/ 	.byte	0x04
	.zero		1


	//   ....[1]....
        /*0138*/ 	.word	0x00000630
        /*013c*/ 	.word	0x000000ff
        /*0140*/ 	.word	0x00000010
        /*0144*/ 	.short	0x0100
        /*0146*/ 	.byte	0x04
	.zero		1


	//   ....[2]....
        /*0148*/ 	.word	0x00000640
        /*014c*/ 	.word	0x000000ff
        /*0150*/ 	.word	0x00000008
        /*0154*/ 	.short	0x0100
        /*0156*/ 	.byte	0x04
	.zero		1


	//   ....[3]....
        /*0158*/ 	.word	0x00000650
        /*015c*/ 	.word	0x000000ff
        /*0160*/ 	.word	0x00000018
        /*0164*/ 	.short	0x0100
        /*0166*/ 	.byte	0x04
	.zero		1


	//   ....[4]....
        /*0168*/ 	.word	0x00000770
        /*016c*/ 	.word	0x000000ff
        /*0170*/ 	.word	0x00000020
        /*0174*/ 	.short	0x0100
        /*0176*/ 	.byte	0x04
	.zero		1


	//   ....[5]....
        /*0178*/ 	.word	0x00000780
        /*017c*/ 	.word	0x000000ff
        /*0180*/ 	.word	0x00000040
        /*0184*/ 	.short	0x0100
        /*0186*/ 	.byte	0x04
	.zero		1


	//   ....[6]....
        /*0188*/ 	.word	0x00000790
        /*018c*/ 	.word	0x000000ff
        /*0190*/ 	.word	0x00000028
        /*0194*/ 	.short	0x0100
        /*0196*/ 	.byte	0x04
	.zero		1


	//   ....[7]....
        /*0198*/ 	.word	0x000007a0
        /*019c*/ 	.word	0x000000ff
        /*01a0*/ 	.word	0x00000048
        /*01a4*/ 	.short	0x0100
        /*01a6*/ 	.byte	0x04
	.zero		1


	//   ....[8]....
        /*01a8*/ 	.word	0x000007b0
        /*01ac*/ 	.word	0x000000ff
        /*01b0*/ 	.word	0x00000030
        /*01b4*/ 	.short	0x0100
        /*01b6*/ 	.byte	0x04
	.zero		1


	//   ....[9]....
        /*01b8*/ 	.word	0x000007c0
        /*01bc*/ 	.word	0x000000ff
        /*01c0*/ 	.word	0x00000050
        /*01c4*/ 	.short	0x0100
        /*01c6*/ 	.byte	0x04
	.zero		1


	//   ....[10]....
        /*01c8*/ 	.word	0x000007d0
        /*01cc*/ 	.word	0x000000ff
        /*01d0*/ 	.word	0x00000038
        /*01d4*/ 	.short	0x0100
        /*01d6*/ 	.byte	0x04
	.zero		1


	//   ....[11]....
        /*01d8*/ 	.word	0x000007e0
        /*01dc*/ 	.word	0x000000ff
        /*01e0*/ 	.word	0x00000058
        /*01e4*/ 	.short	0x0100
        /*01e6*/ 	.byte	0x04
	.zero		1


	//   ....[12]....
        /*01e8*/ 	.word	0x000008c0
        /*01ec*/ 	.word	0x000000ff
        /*01f0*/ 	.word	0x00000060
        /*01f4*/ 	.short	0x0100
        /*01f6*/ 	.byte	0x06
	.zero		1


	//   ....[13]....
        /*01f8*/ 	.word	0x000008d0
        /*01fc*/ 	.word	0x000000ff
        /*0200*/ 	.word	0x00000068
        /*0204*/ 	.short	0x0100
        /*0206*/ 	.byte	0x06
	.zero		1


	//   ....[14]....
        /*0208*/ 	.word	0x00000a00
        /*020c*/ 	.word	0x000000ff
        /*0210*/ 	.word	0x00000070
        /*0214*/ 	.short	0x0100
        /*0216*/ 	.byte	0x06
	.zero		1


	//   ....[15]....
        /*0218*/ 	.word	0x00000a10
        /*021c*/ 	.word	0x000000ff
        /*0220*/ 	.word	0x00000080
        /*0224*/ 	.short	0x0100
        /*0226*/ 	.byte	0x06
	.zero		1


	//   ....[16]....
        /*0228*/ 	.word	0x00000a20
        /*022c*/ 	.word	0x000000ff
        /*0230*/ 	.word	0x00000078
        /*0234*/ 	.short	0x0100
        /*0236*/ 	.byte	0x06
	.zero		1


	//   ....[17]....
        /*0238*/ 	.word	0x00000a30
        /*023c*/ 	.word	0x000000ff
        /*0240*/ 	.word	0x00000088
        /*0244*/ 	.short	0x0100
        /*0246*/ 	.byte	0x06
	.zero		1


	//   ....[18]....
        /*0248*/ 	.word	0x00000b50
        /*024c*/ 	.word	0x000000ff
        /*0250*/ 	.word	0x00000090
        /*0254*/ 	.short	0x0100
        /*0256*/ 	.byte	0x04
	.zero		1


	//   ....[19]....
        /*0258*/ 	.word	0x00000b60
        /*025c*/ 	.word	0x000000ff
        /*0260*/ 	.word	0x000000b0
        /*0264*/ 	.short	0x0100
        /*0266*/ 	.byte	0x04
	.zero		1


	//   ....[20]....
        /*0268*/ 	.word	0x00000b70
        /*026c*/ 	.word	0x000000ff
        /*0270*/ 	.word	0x00000098
        /*0274*/ 	.short	0x0100
        /*0276*/ 	.byte	0x04
	.zero		1


	//   ....[21]....
        /*0278*/ 	.word	0x00000b80
        /*027c*/ 	.word	0x000000ff
        /*0280*/ 	.word	0x000000b8
        /*0284*/ 	.short	0x0100
        /*0286*/ 	.byte	0x04
	.zero		1


	//   ....[22]....
        /*0288*/ 	.word	0x00000b90
        /*028c*/ 	.word	0x000000ff
        /*0290*/ 	.word	0x000000a0
        /*0294*/ 	.short	0x0100
        /*0296*/ 	.byte	0x04
	.zero		1


	//   ....[23]....
        /*0298*/ 	.word	0x00000ba0
        /*029c*/ 	.word	0x000000ff
        /*02a0*/ 	.word	0x000000c0
        /*02a4*/ 	.short	0x0100
        /*02a6*/ 	.byte	0x04
	.zero		1


	//   ....[24]....
        /*02a8*/ 	.word	0x00000bb0
        /*02ac*/ 	.word	0x000000ff
        /*02b0*/ 	.word	0x000000a8
        /*02b4*/ 	.short	0x0100
        /*02b6*/ 	.byte	0x04
	.zero		1


	//   ....[25]....
        /*02b8*/ 	.word	0x00000bc0
        /*02bc*/ 	.word	0x000000ff
        /*02c0*/ 	.word	0x000000c8
        /*02c4*/ 	.short	0x0100
        /*02c6*/ 	.byte	0x04
	.zero		1


	//   ....[26]....
        /*02c8*/ 	.word	0x00000cb0
        /*02cc*/ 	.word	0x000000ff
        /*02d0*/ 	.word	0x000000d0
        /*02d4*/ 	.short	0x0100
        /*02d6*/ 	.byte	0x04
	.zero		1


	//   ....[27]....
        /*02d8*/ 	.word	0x00000cc0
        /*02dc*/ 	.word	0x000000ff
        /*02e0*/ 	.word	0x000000e0
        /*02e4*/ 	.short	0x0100
        /*02e6*/ 	.byte	0x04
	.zero		1


	//   ....[28]....
        /*02e8*/ 	.word	0x00000cd0
        /*02ec*/ 	.word	0x000000ff
        /*02f0*/ 	.word	0x000000d8
        /*02f4*/ 	.short	0x0100
        /*02f6*/ 	.byte	0x04
	.zero		1


	//   ....[29]....
        /*02f8*/ 	.word	0x00000ce0
        /*02fc*/ 	.word	0x000000ff
        /*0300*/ 	.word	0x000000e8
        /*0304*/ 	.short	0x0100
        /*0306*/ 	.byte	0x04
	.zero		1


	//   ....[30]....
        /*0308*/ 	.word	0x00000dd0
        /*030c*/ 	.word	0x000000ff
        /*0310*/ 	.word	0x000000f0
        /*0314*/ 	.short	0x0100
        /*0316*/ 	.byte	0x06
	.zero		1


	//   ....[31]....
        /*0318*/ 	.word	0x000017e0
        /*031c*/ 	.word	0x00000002
        /*0320*/ 	.word	0x000000e0
        /*0324*/ 	.short	0x010a
        /*0326*/ 	.byte	0xff
	.zero		1


	//   ....[32]....
        /*0328*/ 	.word	0x00001810
        /*032c*/ 	.word	0x00000002
        /*0330*/ 	.word	0x000000d0
        /*0334*/ 	.short	0x0101
        /*0336*/ 	.byte	0xff
	.zero		1


	//   ....[33]....
        /*0338*/ 	.word	0x000018f0
        /*033c*/ 	.word	0x000000ff
        /*0340*/ 	.word	0x00000010
        /*0344*/ 	.short	0x010a
        /*0346*/ 	.byte	0x04
	.zero		1


	//   ....[34]....
        /*0348*/ 	.word	0x000019e0
        /*034c*/ 	.word	0x000000ff
        /*0350*/ 	.word	0x00000010
        /*0354*/ 	.short	0x010a
        /*0356*/ 	.byte	0x07
	.zero		1


	//   ....[35]....
        /*0358*/ 	.word	0x00001b40
        /*035c*/ 	.word	0x000000ff
        /*0360*/ 	.word	0x00000010
        /*0364*/ 	.short	0x010a
        /*0366*/ 	.byte	0x04
	.zero		1


	//   ....[36]....
        /*0368*/ 	.word	0x00001ef0
        /*036c*/ 	.word	0x000000ff
        /*0370*/ 	.word	0x00000068
        /*0374*/ 	.short	0x0101
        /*0376*/ 	.byte	0x15
	.zero		1


	//   ....[37]....
        /*0378*/ 	.word	0x00001f10
        /*037c*/ 	.word	0x000000ff
        /*0380*/ 	.word	0x00000010
        /*0384*/ 	.short	0x010a
        /*0386*/ 	.byte	0x04
	.zero		1


	//   ....[38]....
        /*0388*/ 	.word	0x00001f90
        /*038c*/ 	.word	0x000000ff
        /*0390*/ 	.word	0x00000010
        /*0394*/ 	.short	0x010a
        /*0396*/ 	.byte	0x07
	.zero		1


	//   ....[39]....
        /*0398*/ 	.word	0x000020d0
        /*039c*/ 	.word	0x000000ff
        /*03a0*/ 	.word	0x00000010
        /*03a4*/ 	.short	0x010a
        /*03a6*/ 	.byte	0x04
	.zero		1


	//   ....[40]....
        /*03a8*/ 	.word	0x000024b0
        /*03ac*/ 	.word	0x00000002
        /*03b0*/ 	.word	0x00000070
        /*03b4*/ 	.short	0x010a
        /*03b6*/ 	.byte	0xff
	.zero		1


	//   ....[41]....
        /*03b8*/ 	.word	0x00002570
        /*03bc*/ 	.word	0x00000002
        /*03c0*/ 	.word	0x00000000
        /*03c4*/ 	.short	0x0101
        /*03c6*/ 	.byte	0xff
	.zero		1


	//   ....[42]....
        /*03c8*/ 	.word	0x00002ad0
        /*03cc*/ 	.word	0x000000ff
        /*03d0*/ 	.word	0x00000000
        /*03d4*/ 	.short	0x010a
        /*03d6*/ 	.byte	0x04
	.zero		1


	//   ....[43]....
        /*03d8*/ 	.word	0x00002b70
        /*03dc*/ 	.word	0x00000000
        /*03e0*/ 	.word	0x00000000
        /*03e4*/ 	.short	0x010a
        /*03e6*/ 	.byte	0xff
	.zero		1


	//   ....[44]....
        /*03e8*/ 	.word	0x00002ca0
        /*03ec*/ 	.word	0x00000000
        /*03f0*/ 	.word	0x000000d0
        /*03f4*/ 	.short	0x010a
        /*03f6*/ 	.byte	0xff
	.zero		1


	//   ....[45]....
        /*03f8*/ 	.word	0x00002d10
        /*03fc*/ 	.word	0x00000000
        /*0400*/ 	.word	0x00000000
        /*0404*/ 	.short	0x0101
        /*0406*/ 	.byte	0xff
	.zero		1


	//   ....[46]....
        /*0408*/ 	.word	0x00002d30
        /*040c*/ 	.word	0x000000ff
        /*0410*/ 	.word	0x00000080
        /*0414*/ 	.short	0x010a
        /*0416*/ 	.byte	0x04
	.zero		1


	//   ....[47]....
        /*0418*/ 	.word	0x00002e50
        /*041c*/ 	.word	0x00000000
        /*0420*/ 	.word	0x00000070
        /*0424*/ 	.short	0x010a
        /*0426*/ 	.byte	0xff
	.zero		1


	//   ....[48]....
        /*0428*/ 	.word	0x00002f50
        /*042c*/ 	.word	0x00000000
        /*0430*/ 	.word	0x00000000
        /*0434*/ 	.short	0x0101
        /*0436*/ 	.byte	0xff
	.zero		1


	//   ....[49]....
        /*0438*/ 	.word	0x00002fe0
        /*043c*/ 	.word	0x000000ff
        /*0440*/ 	.word	0x00000080
        /*0444*/ 	.short	0x0106
        /*0446*/ 	.byte	0x04
	.zero		1


	//   ....[50]....
        /*0448*/ 	.word	0x00003000
        /*044c*/ 	.word	0x000000ff
        /*0450*/ 	.word	0x00000080
        /*0454*/ 	.short	0x010a
        /*0456*/ 	.byte	0x04
	.zero		1


	//   ....[51]....
        /*0458*/ 	.word	0x00003090
        /*045c*/ 	.word	0x000000ff
        /*0460*/ 	.word	0x00000080
        /*0464*/ 	.short	0x0106
        /*0466*/ 	.byte	0x07
	.zero		1


	//   ....[52]....
        /*0468*/ 	.word	0x000030d0
        /*046c*/ 	.word	0x00000000
        /*0470*/ 	.word	0x00000080
        /*0474*/ 	.short	0x010a
        /*0476*/ 	.byte	0xff
	.zero		1


	//   ....[53]....
        /*0478*/ 	.word	0x00003330
        /*047c*/ 	.word	0x000000ff
        /*0480*/ 	.word	0x00000008
        /*0484*/ 	.short	0x010a
        /*0486*/ 	.byte	0x05
	.zero		1


	//   ....[54]....
        /*0488*/ 	.word	0x00003350
        /*048c*/ 	.word	0x000000ff
        /*0490*/ 	.word	0x00000008
        /*0494*/ 	.short	0x010a
        /*0496*/ 	.byte	0x05
	.zero		1


	//   ....[55]....
        /*0498*/ 	.word	0x000034f0
        /*049c*/ 	.word	0x000000ff
        /*04a0*/ 	.word	0x00000008
        /*04a4*/ 	.short	0x010a
        /*04a6*/ 	.byte	0x05
	.zero		1


	//   ....[56]....
        /*04a8*/ 	.word	0x00003510
        /*04ac*/ 	.word	0x000000ff
        /*04b0*/ 	.word	0x00000008
        /*04b4*/ 	.short	0x010a
        /*04b6*/ 	.byte	0x05
	.zero		1


	//   ....[57]....
        /*04b8*/ 	.word	0x000035e0
        /*04bc*/ 	.word	0x000000ff
        /*04c0*/ 	.word	0x00000000
        /*04c4*/ 	.short	0x0101
        /*04c6*/ 	.byte	0x04
	.zero		1


	//   ....[58]....
        /*04c8*/ 	.word	0x000039a0
        /*04cc*/ 	.word	0x00000000
        /*04d0*/ 	.word	0x00000070
        /*04d4*/ 	.short	0x010a
        /*04d6*/ 	.byte	0xff
	.zero		1


	//   ....[59]....
        /*04d8*/ 	.word	0x00003a60
        /*04dc*/ 	.word	0x00000000
        /*04e0*/ 	.word	0x00000000
        /*04e4*/ 	.short	0x0101
        /*04e6*/ 	.byte	0xff
	.zero		1


	//   ....[60]....
        /*04e8*/ 	.word	0x00003b50
        /*04ec*/ 	.word	0x000000ff
        /*04f0*/ 	.word	0x00000000
        /*04f4*/ 	.short	0x010a
        /*04f6*/ 	.byte	0x04
	.zero		1


	//   ....[61]....
        /*04f8*/ 	.word	0x00003b60
        /*04fc*/ 	.word	0x000000ff
        /*0500*/ 	.word	0x000000b0
        /*0504*/ 	.short	0x010a
        /*0506*/ 	.byte	0x07
	.zero		1


	//   ....[62]....
        /*0508*/ 	.word	0x00003c20
        /*050c*/ 	.word	0x000000ff
        /*0510*/ 	.word	0x00000000
        /*0514*/ 	.short	0x010a
        /*0516*/ 	.byte	0x05
	.zero		1


	//   ....[63]....
        /*0518*/ 	.word	0x00003d70
        /*051c*/ 	.word	0x000000ff
        /*0520*/ 	.word	0x00000000
        /*0524*/ 	.short	0x010a
        /*0526*/ 	.byte	0x07
	.zero		1


	//   ....[64]....
        /*0528*/ 	.word	0x000044e0
        /*052c*/ 	.word	0x000000ff
        /*0530*/ 	.word	0x00000000
        /*0534*/ 	.short	0x010a
        /*0536*/ 	.byte	0x04
	.zero		1


	//   ....[65]....
        /*0538*/ 	.word	0x00004580
        /*053c*/ 	.word	0x000000ff
        /*0540*/ 	.word	0x00000000
        /*0544*/ 	.short	0x010a
        /*0546*/ 	.byte	0x05
	.zero		1


	//   ....[66]....
        /*0548*/ 	.word	0x00004610
        /*054c*/ 	.word	0x000000ff
        /*0550*/ 	.word	0x00000000
        /*0554*/ 	.short	0x010a
        /*0556*/ 	.byte	0x05
	.zero		1


	//   ....[67]....
        /*0558*/ 	.word	0x000046b0
        /*055c*/ 	.word	0x00000000
        /*0560*/ 	.word	0x00000000
        /*0564*/ 	.short	0x010a
        /*0566*/ 	.byte	0xff
	.zero		1


	//   ....[68]....
        /*0568*/ 	.word	0x000046f0
        /*056c*/ 	.word	0x00000000
        /*0570*/ 	.word	0x00000000
        /*0574*/ 	.short	0x010a
        /*0576*/ 	.byte	0xff
	.zero		1


	//   ....[69]....
        /*0578*/ 	.word	0x00004770
        /*057c*/ 	.word	0x000000ff
        /*0580*/ 	.word	0x00000000
        /*0584*/ 	.short	0x0101
        /*0586*/ 	.byte	0x04
	.zero		1


	//   ....[70]....
        /*0588*/ 	.word	0x000047b0
        /*058c*/ 	.word	0x000000ff
        /*0590*/ 	.word	0x000000f0
        /*0594*/ 	.short	0x010a
        /*0596*/ 	.byte	0x3e
	.zero		1


	//   ....[71]....
        /*0598*/ 	.word	0x00004810
        /*059c*/ 	.word	0x000000ff
        /*05a0*/ 	.word	0x00000000
        /*05a4*/ 	.short	0x0101
        /*05a6*/ 	.byte	0x04
	.zero		1


	//   ....[72]....
        /*05a8*/ 	.word	0x00004c70
        /*05ac*/ 	.word	0x00000000
        /*05b0*/ 	.word	0x00000070
        /*05b4*/ 	.short	0x010a
        /*05b6*/ 	.byte	0xff
	.zero		1


	//   ....[73]....
        /*05b8*/ 	.word	0x00004d30
        /*05bc*/ 	.word	0x00000000
        /*05c0*/ 	.word	0x00000000
        /*05c4*/ 	.short	0x0101
        /*05c6*/ 	.byte	0xff
	.zero		1


	//   ....[74]....
        /*05c8*/ 	.word	0x00005050
        /*05cc*/ 	.word	0x000000ff
        /*05d0*/ 	.word	0x00000068
        /*05d4*/ 	.short	0x010a
        /*05d6*/ 	.byte	0x04
	.zero		1


	//   ....[75]....
        /*05d8*/ 	.word	0x00005240
        /*05dc*/ 	.word	0x000000ff
        /*05e0*/ 	.word	0x00000040
        /*05e4*/ 	.short	0x010a
        /*05e6*/ 	.byte	0x04
	.zero		1


	//   ....[76]....
        /*05e8*/ 	.word	0x00005430
        /*05ec*/ 	.word	0x000000ff
        /*05f0*/ 	.word	0x00000020
        /*05f4*/ 	.short	0x010b
        /*05f6*/ 	.byte	0x04
	.zero		1


	//   ....[77]....
        /*05f8*/ 	.word	0x00005440
        /*05fc*/ 	.word	0x000000ff
        /*0600*/ 	.word	0x00000000
        /*0604*/ 	.short	0x0101
        /*0606*/ 	.byte	0x05
	.zero		1


	//   ....[78]....
        /*0608*/ 	.word	0x00005450
        /*060c*/ 	.word	0x000000ff
        /*0610*/ 	.word	0x00000048
        /*0614*/ 	.short	0x010a
        /*0616*/ 	.byte	0x04
	.zero		1


	//   ....[79]....
        /*0618*/ 	.word	0x00005610
        /*061c*/ 	.word	0x000000ff
        /*0620*/ 	.word	0x00000028
        /*0624*/ 	.short	0x010b
        /*0626*/ 	.byte	0x04
	.zero		1


	//   ....[80]....
        /*0628*/ 	.word	0x00005620
        /*062c*/ 	.word	0x000000ff
        /*0630*/ 	.word	0x00000000
        /*0634*/ 	.short	0x0101
        /*0636*/ 	.byte	0x05
	.zero		1


	//   ....[81]....
        /*0638*/ 	.word	0x00005630
        /*063c*/ 	.word	0x000000ff
        /*0640*/ 	.word	0x00000050
        /*0644*/ 	.short	0x010a
        /*0646*/ 	.byte	0x04
	.zero		1


	//   ....[82]....
        /*0648*/ 	.word	0x00005820
        /*064c*/ 	.word	0x000000ff
        /*0650*/ 	.word	0x00000030
        /*0654*/ 	.short	0x010b
        /*0656*/ 	.byte	0x04
	.zero		1


	//   ....[83]....
        /*0658*/ 	.word	0x00005890
        /*065c*/ 	.word	0x000000ff
        /*0660*/ 	.word	0x00000000
        /*0664*/ 	.short	0x0101
        /*0666*/ 	.byte	0x05
	.zero		1


	//   ....[84]....
        /*0668*/ 	.word	0x000058a0
        /*066c*/ 	.word	0x000000ff
        /*0670*/ 	.word	0x00000058
        /*0674*/ 	.short	0x010a
        /*0676*/ 	.byte	0x04
	.zero		1


	//   ....[85]....
        /*0678*/ 	.word	0x00005b40
        /*067c*/ 	.word	0x000000ff
        /*0680*/ 	.word	0x00000038
        /*0684*/ 	.short	0x010b
        /*0686*/ 	.byte	0x04
	.zero		1


	//   ....[86]....
        /*0688*/ 	.word	0x00005b60
        /*068c*/ 	.word	0x000000ff
        /*0690*/ 	.word	0x00000000
        /*0694*/ 	.short	0x0101
        /*0696*/ 	.byte	0x0d
	.zero		1


	//   ....[87]....
        /*0698*/ 	.word	0x00005b90
        /*069c*/ 	.word	0x000000ff
        /*06a0*/ 	.word	0x00000040
        /*06a4*/ 	.short	0x010a
        /*06a6*/ 	.byte	0x04
	.zero		1


	//   ....[88]....
        /*06a8*/ 	.word	0x00005bb0
        /*06ac*/ 	.word	0x000000ff
        /*06b0*/ 	.word	0x00000048
        /*06b4*/ 	.short	0x010a
        /*06b6*/ 	.byte	0x04
	.zero		1


	//   ....[89]....
        /*06b8*/ 	.word	0x00005bd0
        /*06bc*/ 	.word	0x000000ff
        /*06c0*/ 	.word	0x00000050
        /*06c4*/ 	.short	0x010a
        /*06c6*/ 	.byte	0x04
	.zero		1


	//   ....[90]....
        /*06c8*/ 	.word	0x00005c10
        /*06cc*/ 	.word	0x00000000
        /*06d0*/ 	.word	0x00000058
        /*06d4*/ 	.short	0x010a
        /*06d6*/ 	.byte	0xff
	.zero		1


	//   ....[91]....
        /*06d8*/ 	.word	0x00005f90
        /*06dc*/ 	.word	0x00000000
        /*06e0*/ 	.word	0x00000070
        /*06e4*/ 	.short	0x010a
        /*06e6*/ 	.byte	0xff
	.zero		1


	//   ....[92]....
        /*06e8*/ 	.word	0x000060a0
        /*06ec*/ 	.word	0x00000000
        /*06f0*/ 	.word	0x00000000
        /*06f4*/ 	.short	0x0101
        /*06f6*/ 	.byte	0xff
	.zero		1


	//   ....[93]....
        /*06f8*/ 	.word	0x00006af0
        /*06fc*/ 	.word	0x000000ff
        /*0700*/ 	.word	0x00000020
        /*0704*/ 	.short	0x010a
        /*0706*/ 	.byte	0x24
	.zero		1


	//   ....[94]....
        /*0708*/ 	.word	0x00006b30
        /*070c*/ 	.word	0x00000070
        /*0710*/ 	.word	0x00000090
        /*0714*/ 	.short	0x010a
        /*0716*/ 	.byte	0xff
	.zero		1


	//   ....[95]....
        /*0718*/ 	.word	0x00006c20
        /*071c*/ 	.word	0x000000ff
        /*0720*/ 	.word	0x00000020
        /*0724*/ 	.short	0x010a
        /*0726*/ 	.byte	0x24
	.zero		1


	//   ....[96]....
        /*0728*/ 	.word	0x00006d10
        /*072c*/ 	.word	0x00000070
        /*0730*/ 	.word	0x00000090
        /*0734*/ 	.short	0x010a
        /*0736*/ 	.byte	0xff
	.zero		1


	//   ....[97]....
        /*0738*/ 	.word	0x00007820
        /*073c*/ 	.word	0x00000000
        /*0740*/ 	.word	0x00000000
        /*0744*/ 	.short	0x0101
        /*0746*/ 	.byte	0xff
	.zero		1


	//   ....[98]....
        /*0748*/ 	.word	0x00007830
        /*074c*/ 	.word	0x00000002
        /*0750*/ 	.word	0x00000020
        /*0754*/ 	.short	0x010a
        /*0756*/ 	.byte	0xff
	.zero		1


	//   ....[99]....
        /*0758*/ 	.word	0x00007910
        /*075c*/ 	.word	0x00000002
        /*0760*/ 	.word	0x00000020
        /*0764*/ 	.short	0x010a
        /*0766*/ 	.byte	0xff
	.zero		1


	//   ....[100]....
        /*0768*/ 	.word	0x000084c0
        /*076c*/ 	.word	0x0000003f
        /*0770*/ 	.word	0x00000000
        /*0774*/ 	.short	0x0101
        /*0776*/ 	.byte	0xff
	.zero		1


	//   ....[101]....
        /*0778*/ 	.word	0x000084e0
        /*077c*/ 	.word	0x00000000
        /*0780*/ 	.word	0x00000020
        /*0784*/ 	.short	0x010a
        /*0786*/ 	.byte	0xff
	.zero		1


	//   ....[102]....
        /*0788*/ 	.word	0x000085b0
        /*078c*/ 	.word	0x00000000
        /*0790*/ 	.word	0x00000020
        /*0794*/ 	.short	0x010a
        /*0796*/ 	.byte	0xff
	.zero		1


	//   ....[103]....
        /*0798*/ 	.word	0x00009160
        /*079c*/ 	.word	0x0000003f
        /*07a0*/ 	.word	0x00000000
        /*07a4*/ 	.short	0x0101
        /*07a6*/ 	.byte	0xff
	.zero		1


	//   ....[104]....
        /*07a8*/ 	.word	0x00009180
        /*07ac*/ 	.word	0x00000000
        /*07b0*/ 	.word	0x00000020
        /*07b4*/ 	.short	0x010a
        /*07b6*/ 	.byte	0xff
	.zero		1


	//   ....[105]....
        /*07b8*/ 	.word	0x00009250
        /*07bc*/ 	.word	0x00000000
        /*07c0*/ 	.word	0x00000020
        /*07c4*/ 	.short	0x010a
        /*07c6*/ 	.byte	0xff
	.zero		1


	//   ....[106]....
        /*07c8*/ 	.word	0x00009520
        /*07cc*/ 	.word	0x00000070
        /*07d0*/ 	.word	0x00000000
        /*07d4*/ 	.short	0x0101
        /*07d6*/ 	.byte	0xff
	.zero		1


	//   ....[107]....
        /*07d8*/ 	.word	0x00009e50
        /*07dc*/ 	.word	0x00000000
        /*07e0*/ 	.word	0x00000000
        /*07e4*/ 	.short	0x0101
        /*07e6*/ 	.byte	0xff
	.zero		1


	//   ....[108]....
        /*07e8*/ 	.word	0x0000a0c0
        /*07ec*/ 	.word	0x000000ff
        /*07f0*/ 	.word	0x00000000
        /*07f4*/ 	.short	0x0101
        /*07f6*/ 	.byte	0x04
	.zero		1


	//   ....[109]....
        /*07f8*/ 	.word	0x0000a0e0
        /*07fc*/ 	.word	0x00000002
        /*0800*/ 	.word	0x000000e0
        /*0804*/ 	.short	0x010a
        /*0806*/ 	.byte	0xff
	.zero		1


	//   ....[110]....
        /*0808*/ 	.word	0x0000a140
        /*080c*/ 	.word	0x00000002
        /*0810*/ 	.word	0x00000010
        /*0814*/ 	.short	0x010a
        /*0816*/ 	.byte	0xff
	.zero		1


	//   ....[111]....
        /*0818*/ 	.word	0x0000a1a0
        /*081c*/ 	.word	0x00000002
        /*0820*/ 	.word	0x00000010
        /*0824*/ 	.short	0x010a
        /*0826*/ 	.byte	0xff
	.zero		1


	//   ....[112]....
        /*0828*/ 	.word	0x0000a1f0
        /*082c*/ 	.word	0x00000002
        /*0830*/ 	.word	0x00000070
        /*0834*/ 	.short	0x010a
        /*0836*/ 	.byte	0xff
	.zero		1


	//   ....[113]....
        /*0838*/ 	.word	0x0000a250
        /*083c*/ 	.word	0x00000000
        /*0840*/ 	.word	0x00000000
        /*0844*/ 	.short	0x010a
        /*0846*/ 	.byte	0xff
	.zero		1


	//   ....[114]....
        /*0848*/ 	.word	0x0000a2a0
        /*084c*/ 	.word	0x00000000
        /*0850*/ 	.word	0x000000d0
        /*0854*/ 	.short	0x010a
        /*0856*/ 	.byte	0xff
	.zero		1


	//   ....[115]....
        /*0858*/ 	.word	0x0000a300
        /*085c*/ 	.word	0x00000000
        /*0860*/ 	.word	0x00000080
        /*0864*/ 	.short	0x010a
        /*0866*/ 	.byte	0xff
	.zero		1


	//   ....[116]....
        /*0868*/ 	.word	0x0000a350
        /*086c*/ 	.word	0x00000000
        /*0870*/ 	.word	0x00000070
        /*0874*/ 	.short	0x010a
        /*0876*/ 	.byte	0xff
	.zero		1


	//   ....[117]....
        /*0878*/ 	.word	0x0000a3b0
        /*087c*/ 	.word	0x00000000
        /*0880*/ 	.word	0x00000080
        /*0884*/ 	.short	0x010a
        /*0886*/ 	.byte	0xff
	.zero		1


	//   ....[118]....
        /*0888*/ 	.word	0x0000a410
        /*088c*/ 	.word	0x00000004
        /*0890*/ 	.word	0x00000008
        /*0894*/ 	.short	0x010a
        /*0896*/ 	.byte	0xff
	.zero		1


	//   ....[119]....
        /*0898*/ 	.word	0x0000a4f0
        /*089c*/ 	.word	0x00000002
        /*08a0*/ 	.word	0x00000008
        /*08a4*/ 	.short	0x010a
        /*08a6*/ 	.byte	0xff
	.zero		1


	//   ....[120]....
        /*08a8*/ 	.word	0x0000a540
        /*08ac*/ 	.word	0x00000000
        /*08b0*/ 	.word	0x00000070
        /*08b4*/ 	.short	0x010a
        /*08b6*/ 	.byte	0xff
	.zero		1


	//   ....[121]....
        /*08b8*/ 	.word	0x0000a5b0
        /*08bc*/ 	.word	0x00000000
        /*08c0*/ 	.word	0x000000b0
        /*08c4*/ 	.short	0x010a
        /*08c6*/ 	.byte	0xff
	.zero		1


	//   ....[122]....
        /*08c8*/ 	.word	0x0000a610
        /*08cc*/ 	.word	0x00000000
        /*08d0*/ 	.word	0x00000000
        /*08d4*/ 	.short	0x010a
        /*08d6*/ 	.byte	0xff
	.zero		1


	//   ....[123]....
        /*08d8*/ 	.word	0x0000a670
        /*08dc*/ 	.word	0x00000000
        /*08e0*/ 	.word	0x00000000
        /*08e4*/ 	.short	0x010a
        /*08e6*/ 	.byte	0xff
	.zero		1


	//   ....[124]....
        /*08e8*/ 	.word	0x0000a6d0
        /*08ec*/ 	.word	0x00000000
        /*08f0*/ 	.word	0x00000000
        /*08f4*/ 	.short	0x010a
        /*08f6*/ 	.byte	0xff
	.zero		1


	//   ....[125]....
        /*08f8*/ 	.word	0x0000a730
        /*08fc*/ 	.word	0x00000000
        /*0900*/ 	.word	0x00000000
        /*0904*/ 	.short	0x010a
        /*0906*/ 	.byte	0xff
	.zero		1


	//   ....[126]....
        /*0908*/ 	.word	0x0000a790
        /*090c*/ 	.word	0x00000000
        /*0910*/ 	.word	0x000000f0
        /*0914*/ 	.short	0x010a
        /*0916*/ 	.byte	0xff
	.zero		1


	//   ....[127]....
        /*0918*/ 	.word	0x0000a7e0
        /*091c*/ 	.word	0x00000000
        /*0920*/ 	.word	0x00000070
        /*0924*/ 	.short	0x010a
        /*0926*/ 	.byte	0xff
	.zero		1


	//   ....[128]....
        /*0928*/ 	.word	0x0000a840
        /*092c*/ 	.word	0x00000000
        /*0930*/ 	.word	0x00000068
        /*0934*/ 	.short	0x010a
        /*0936*/ 	.byte	0xff
	.zero		1


	//   ....[129]....
        /*0938*/ 	.word	0x0000a8a0
        /*093c*/ 	.word	0x00000000
        /*0940*/ 	.word	0x00000040
        /*0944*/ 	.short	0x010a
        /*0946*/ 	.byte	0xff
	.zero		1


	//   ....[130]....
        /*0948*/ 	.word	0x0000a900
        /*094c*/ 	.word	0x00000000
        /*0950*/ 	.word	0x00000048
        /*0954*/ 	.short	0x010a
        /*0956*/ 	.byte	0xff
	.zero		1


	//   ....[131]....
        /*0958*/ 	.word	0x0000a960
        /*095c*/ 	.word	0x00000000
        /*0960*/ 	.word	0x00000050
        /*0964*/ 	.short	0x010a
        /*0966*/ 	.byte	0xff
	.zero		1


	//   ....[132]....
        /*0968*/ 	.word	0x0000a9c0
        /*096c*/ 	.word	0x00000000
        /*0970*/ 	.word	0x00000058
        /*0974*/ 	.short	0x010a
        /*0976*/ 	.byte	0xff
	.zero		1


	//   ....[133]....
        /*0978*/ 	.word	0x0000aa20
        /*097c*/ 	.word	0x00000000
        /*0980*/ 	.word	0x00000040
        /*0984*/ 	.short	0x010a
        /*0986*/ 	.byte	0xff
	.zero		1


	//   ....[134]....
        /*0988*/ 	.word	0x0000aa80
        /*098c*/ 	.word	0x00000000
        /*0990*/ 	.word	0x00000048
        /*0994*/ 	.short	0x010a
        /*0996*/ 	.byte	0xff
	.zero		1


	//   ....[135]....
        /*0998*/ 	.word	0x0000aae0
        /*099c*/ 	.word	0x00000000
        /*09a0*/ 	.word	0x00000050
        /*09a4*/ 	.short	0x010a
        /*09a6*/ 	.byte	0xff
	.zero		1


	//   ....[136]....
        /*09a8*/ 	.word	0x0000ab30
        /*09ac*/ 	.word	0x00000000
        /*09b0*/ 	.word	0x00000070
        /*09b4*/ 	.short	0x010a
        /*09b6*/ 	.byte	0xff
	.zero		1


	//   ....[137]....
        /*09b8*/ 	.word	0x0000ab90
        /*09bc*/ 	.word	0x00000002
        /*09c0*/ 	.word	0x00000020
        /*09c4*/ 	.short	0x010a
        /*09c6*/ 	.byte	0xff
	.zero		1


	//   ....[138]....
        /*09c8*/ 	.word	0x0000abe0
        /*09cc*/ 	.word	0x00000070
        /*09d0*/ 	.word	0x00000090
        /*09d4*/ 	.short	0x010a
        /*09d6*/ 	.byte	0xff
	.zero		1


	//   ....[139]....
        /*09d8*/ 	.word	0x0000ac30
        /*09dc*/ 	.word	0x00000002
        /*09e0*/ 	.word	0x00000020
        /*09e4*/ 	.short	0x010a
        /*09e6*/ 	.byte	0xff
	.zero		1


	//   ....[140]....
        /*09e8*/ 	.word	0x0000ac80
        /*09ec*/ 	.word	0x00000000
        /*09f0*/ 	.word	0x00000020
        /*09f4*/ 	.short	0x010a
        /*09f6*/ 	.byte	0xff
	.zero		1


	//   ....[141]....
        /*09f8*/ 	.word	0x0000acd0
        /*09fc*/ 	.word	0x00000000
        /*0a00*/ 	.word	0x00000020
        /*0a04*/ 	.short	0x010a
        /*0a06*/ 	.byte	0xff
	.zero		1


	//----- nvinfo : EIATTR_NUM_MBARRIERS
	.align		4
.L_47:
        /*0a08*/ 	.byte	0x03, 0x38
        /*0a0a*/ 	.short	0x001f


	//----- nvinfo : EIATTR_EXIT_INSTR_OFFSETS
	.align		4
        /*0a0c*/ 	.byte	0x04, 0x1c
        /*0a0e*/ 	.short	(.L_49 - .L_48)


	//   ....[0]....
.L_48:
        /*0a10*/ 	.word	0x00002ba0


	//   ....[1]....
        /*0a14*/ 	.word	0x000030a0


	//   ....[2]....
        /*0a18*/ 	.word	0x00003100


	//   ....[3]....
        /*0a1c*/ 	.word	0x00004a50


	//   ....[4]....
        /*0a20*/ 	.word	0x00005c40


	//   ....[5]....
        /*0a24*/ 	.word	0x00005c80


	//   ....[6]....
        /*0a28*/ 	.word	0x00009fb0


	//   ....[7]....
        /*0a2c*/ 	.word	0x0000a030


	//   ....[8]....
        /*0a30*/ 	.word	0x0000a060


	//   ....[9]....
        /*0a34*/ 	.word	0x0000a0d0


	//----- nvinfo : EIATTR_MAX_THREADS
	.align		4
.L_49:
        /*0a38*/ 	.byte	0x04, 0x05
        /*0a3a*/ 	.short	(.L_51 - .L_50)
.L_50:
        /*0a3c*/ 	.word	0x00000100
        /*0a40*/ 	.word	0x00000001
        /*0a44*/ 	.word	0x00000001


	//----- nvinfo : EIATTR_CRS_STACK_SIZE
	.align		4
.L_51:
        /*0a48*/ 	.byte	0x04, 0x1e
        /*0a4a*/ 	.short	(.L_53 - .L_52)
.L_52:
        /*0a4c*/ 	.word	0x00000000


	//----- nvinfo : EIATTR_CBANK_PARAM_SIZE
	.align		4
.L_53:
        /*0a50*/ 	.byte	0x03, 0x19
        /*0a52*/ 	.short	0x0800


	//----- nvinfo : EIATTR_PARAM_CBANK
	.align		4
        /*0a54*/ 	.byte	0x04, 0x0a
        /*0a56*/ 	.short	(.L_55 - .L_54)
	.align		4
.L_54:
        /*0a58*/ 	.word	index@(.nv.constant0._ZN7cutlass13device_kernelINS_4gemm6kernel13GemmUniversalIN4cute5tupleIJiiiiEEENS1_10collective13CollectiveMmaINS1_35MainloopSm100TmaUmmaWarpSpecializedILi2ELi2ELi4ENS5_IJNS4_1CILi2EEENSA_ILi1EEESC_EEEEENS5_IJNSA_ILi128EEENSA_ILi256EEESG_EEENS_6half_tENS5_IJlSC_lEEESI_SJ_NS4_8TiledMMAINS4_8MMA_AtomIJNS4_26SM100_MMA_F16BF16_2x1SM_SSISI_SI_fLi128ELi256ELNS4_4UMMA5MajorE0ELSO_0ELNSN_7ScaleInE0ELSP_0EEEEEENS4_6LayoutINS5_IJSC_SC_SC_EEENS5_IJNSA_ILi0EEESU_SU_EEEEENS5_IJNS4_10UnderscoreESX_SX_EEEEENS4_18SM100_TMA_2SM_LOADENS4_14ComposedLayoutINS4_7SwizzleILi3ELi4ELi3EEENS4_18smem_ptr_flag_bitsILi16EEENSS_INS5_IJNSA_ILi8EEENSA_ILi64EEEEEENS5_IJS17_SC_EEEEEEEvNS4_8identityES10_S1B_vS1C_EENS_8epilogue10collective18CollectiveEpilogueINS1E_23Sm100TmaWarpSpecializedILi4ELi2ELi32ELb1ELb0EEEJNS5_IJS17_SG_SG_EEENS5_IJNSS_IS17_SC_EENSS_INS5_IJNSA_ILi32EEESB_EEENS5_IJSC_SF_EEEEEEEESI_SJ_SI_SJ_NS1E_6fusion15FusionCallbacksIS1I_NS1Q_17LinearCombinationISI_fSI_fLNS_15FloatRoundStyleE2EEES1J_S1P_JEEENS4_5SM1004TMEM4LOAD26SM100_TMEM_LOAD_32dp32b32xENS4_13SM90_TMA_LOADENS11_INS12_ILi2ELi4ELi3EEES15_NSS_INS5_IJS16_S1L_EEENS5_IJS1L_SC_EEEEEEENS4_39AutoVectorizingCopyWithAssumedAlignmentILi128EEENS4_14SM90_TMA_STOREES25_S27_S27_EEEvvEEEEvNT_6ParamsE)
        /*0a5c*/ 	.short	0x0380
        /*0a5e*/ 	.short	0x0800


	//----- nvinfo : EIATTR_SW_WAR
	.align		4
.L_55:
        /*0a60*/ 	.byte	0x04, 0x36
        /*0a62*/ 	.short	(.L_57 - .L_56)
.L_56:
        /*0a64*/ 	.word	0x00000008
.L_57:


//--------------------- .nv.callgraph             --------------------------
	.section	.nv.callgraph,"",@"SHT_CUDA_CALLGRAPH"
	.align	4
	.sectionentsize	8
	.align		4
        /*0000*/ 	.word	0x00000000
	.align		4
        /*0004*/ 	.word	0xffffffff
	.align		4
        /*0008*/ 	.word	index@(_ZN7cutlass13device_kernelINS_4gemm6kernel13GemmUniversalIN4cute5tupleIJiiiiEEENS1_10collective13CollectiveMmaINS1_35MainloopSm100TmaUmmaWarpSpecializedILi2ELi2ELi4ENS5_IJNS4_1CILi2EEENSA_ILi1EEESC_EEEEENS5_IJNSA_ILi128EEENSA_ILi256EEESG_EEENS_6half_tENS5_IJlSC_lEEESI_SJ_NS4_8TiledMMAINS4_8MMA_AtomIJNS4_26SM100_MMA_F16BF16_2x1SM_SSISI_SI_fLi128ELi256ELNS4_4UMMA5MajorE0ELSO_0ELNSN_7ScaleInE0ELSP_0EEEEEENS4_6LayoutINS5_IJSC_SC_SC_EEENS5_IJNSA_ILi0EEESU_SU_EEEEENS5_IJNS4_10UnderscoreESX_SX_EEEEENS4_18SM100_TMA_2SM_LOADENS4_14ComposedLayoutINS4_7SwizzleILi3ELi4ELi3EEENS4_18smem_ptr_flag_bitsILi16EEENSS_INS5_IJNSA_ILi8EEENSA_ILi64EEEEEENS5_IJS17_SC_EEEEEEEvNS4_8identityES10_S1B_vS1C_EENS_8epilogue10collective18CollectiveEpilogueINS1E_23Sm100TmaWarpSpecializedILi4ELi2ELi32ELb1ELb0EEEJNS5_IJS17_SG_SG_EEENS5_IJNSS_IS17_SC_EENSS_INS5_IJNSA_ILi32EEESB_EEENS5_IJSC_SF_EEEEEEEESI_SJ_SI_SJ_NS1E_6fusion15FusionCallbacksIS1I_NS1Q_17LinearCombinationISI_fSI_fLNS_15FloatRoundStyleE2EEES1J_S1P_JEEENS4_5SM1004TMEM4LOAD26SM100_TMEM_LOAD_32dp32b32xENS4_13SM90_TMA_LOADENS11_INS12_ILi2ELi4ELi3EEES15_NSS_INS5_IJS16_S1L_EEENS5_IJS1L_SC_EEEEEEENS4_39AutoVectorizingCopyWithAssumedAlignmentILi128EEENS4_14SM90_TMA_STOREES25_S27_S27_EEEvvEEEEvNT_6ParamsE)
	.align		4
        /*000c*/ 	.word	index@(__assertfail)
	.align		4
        /*0010*/ 	.word	0x00000000
	.align		4
        /*0014*/ 	.word	0xfffffffe
	.align		4
        /*0018*/ 	.word	0x00000000
	.align		4
        /*001c*/ 	.word	0xfffffffd
	.align		4
        /*0020*/ 	.word	0x00000000
	.align		4
        /*0024*/ 	.word	0xfffffffc


//--------------------- .nv.constant4             --------------------------
	.section	.nv.constant4,"a",@progbits
	.align	8
	.align		8
.nv.constant4:
        /*0000*/ 	.dword	__assertfail
	.align		8
        /*0008*/ 	.dword	__unnamed_1
	.align		8
        /*0010*/ 	.dword	__unnamed_2
	.align		8
        /*0018*/ 	.dword	_ZN40_INTERNAL_062af40e_4_k_cu_78e6eb19_119824cuda3std3__45__cpo5beginE
	.align		8
        /*0020*/ 	.dword	_ZN40_INTERNAL_062af40e_4_k_cu_78e6eb19_119824cuda3std3__45__cpo3endE
	.align		8
        /*0028*/ 	.dword	_ZN40_INTERNAL_062af40e_4_k_cu_78e6eb19_119824cuda3std3__45__cpo6cbeginE
	.align		8
        /*0030*/ 	.dword	_ZN40_INTERNAL_062af40e_4_k_cu_78e6eb19_119824cuda3std3__45__cpo4cendE
	.align		8
        /*0038*/ 	.dword	_ZN40_INTERNAL_062af40e_4_k_cu_78e6eb19_119824cuda3std3__442_GLOBAL__N__062af40e_4_k_cu_78e6eb19_119826ignoreE
	.align		8
        /*0040*/ 	.dword	_ZN40_INTERNAL_062af40e_4_k_cu_78e6eb19_119824cuda3std3__419piecewise_constructE
	.align		8
        /*0048*/ 	.dword	_ZN40_INTERNAL_062af40e_4_k_cu_78e6eb19_119824cuda3std3__48in_placeE
	.align		8
        /*0050*/ 	.dword	_ZN40_INTERNAL_062af40e_4_k_cu_78e6eb19_119824cuda3std6ranges3__45__cpo4swapE
	.align		8
        /*0058*/ 	.dword	_ZN40_INTERNAL_062af40e_4_k_cu_78e6eb19_119824cuda3std6ranges3__45__cpo9iter_moveE
	.align		8
        /*0060*/ 	.dword	_ZN40_INTERNAL_062af40e_4_k_cu_78e6eb19_119824cute7productE
	.align		8
        /*0068*/ 	.dword	_ZN40_INTERNAL_062af40e_4_k_cu_78e6eb19_119824cute1_E
	.align		8
        /*0070*/ 	.dword	$str$25
	.align		8
        /*0078*/ 	.dword	$str$26
	.align		8
        /*0080*/ 	.dword	$str$27
	.align		8
        /*0088*/ 	.dword	$str$28


//--------------------- .text._ZN7cutlass13device_kernelINS_4gemm6kernel13GemmUniversalIN4cute5tupleIJiiiiEEENS1_10collective13CollectiveMmaINS1_35MainloopSm100TmaUmmaWarpSpecializedILi2ELi2ELi4ENS5_IJNS4_1CILi2EEENSA_ILi1EEESC_EEEEENS5_IJNSA_ILi128EEENSA_ILi256EEESG_EEENS_6half_tENS5_IJlSC_lEEESI_SJ_NS4_8TiledMMAINS4_8MMA_AtomIJNS4_26SM100_MMA_F16BF16_2x1SM_SSISI_SI_fLi128ELi256ELNS4_4UMMA5MajorE0ELSO_0ELNSN_7ScaleInE0ELSP_0EEEEEENS4_6LayoutINS5_IJSC_SC_SC_EEENS5_IJNSA_ILi0EEESU_SU_EEEEENS5_IJNS4_10UnderscoreESX_SX_EEEEENS4_18SM100_TMA_2SM_LOADENS4_14ComposedLayoutINS4_7SwizzleILi3ELi4ELi3EEENS4_18smem_ptr_flag_bitsILi16EEENSS_INS5_IJNSA_ILi8EEENSA_ILi64EEEEEENS5_IJS17_SC_EEEEEEEvNS4_8identityES10_S1B_vS1C_EENS_8epilogue10collective18CollectiveEpilogueINS1E_23Sm100TmaWarpSpecializedILi4ELi2ELi32ELb1ELb0EEEJNS5_IJS17_SG_SG_EEENS5_IJNSS_IS17_SC_EENSS_INS5_IJNSA_ILi32EEESB_EEENS5_IJSC_SF_EEEEEEEESI_SJ_SI_SJ_NS1E_6fusion15FusionCallbacksIS1I_NS1Q_17LinearCombinationISI_fSI_fLNS_15FloatRoundStyleE2EEES1J_S1P_JEEENS4_5SM1004TMEM4LOAD26SM100_TMEM_LOAD_32dp32b32xENS4_13SM90_TMA_LOADENS11_INS12_ILi2ELi4ELi3EEES15_NSS_INS5_IJS16_S1L_EEENS5_IJS1L_SC_EEEEEEENS4_39AutoVectorizingCopyWithAssumedAlignmentILi128EEENS4_14SM90_TMA_STOREES25_S27_S27_EEEvvEEEEvNT_6ParamsE --------------------------
	.section	.text._ZN7cutlass13device_kernelINS_4gemm6kernel13GemmUniversalIN4cute5tupleIJiiiiEEENS1_10collective13CollectiveMmaINS1_35MainloopSm100TmaUmmaWarpSpecializedILi2ELi2ELi4ENS5_IJNS4_1CILi2EEENSA_ILi1EEESC_EEEEENS5_IJNSA_ILi128EEENSA_ILi256EEESG_EEENS_6half_tENS5_IJlSC_lEEESI_SJ_NS4_8TiledMMAINS4_8MMA_AtomIJNS4_26SM100_MMA_F16BF16_2x1SM_SSISI_SI_fLi128ELi256ELNS4_4UMMA5MajorE0ELSO_0ELNSN_7ScaleInE0ELSP_0EEEEEENS4_6LayoutINS5_IJSC_SC_SC_EEENS5_IJNSA_ILi0EEESU_SU_EEEEENS5_IJNS4_10UnderscoreESX_SX_EEEEENS4_18SM100_TMA_2SM_LOADENS4_14ComposedLayoutINS4_7SwizzleILi3ELi4ELi3EEENS4_18smem_ptr_flag_bitsILi16EEENSS_INS5_IJNSA_ILi8EEENSA_ILi64EEEEEENS5_IJS17_SC_EEEEEEEvNS4_8identityES10_S1B_vS1C_EENS_8epilogue10collective18CollectiveEpilogueINS1E_23Sm100TmaWarpSpecializedILi4ELi2ELi32ELb1ELb0EEEJNS5_IJS17_SG_SG_EEENS5_IJNSS_IS17_SC_EENSS_INS5_IJNSA_ILi32EEESB_EEENS5_IJSC_SF_EEEEEEEESI_SJ_SI_SJ_NS1E_6fusion15FusionCallbacksIS1I_NS1Q_17LinearCombinationISI_fSI_fLNS_15FloatRoundStyleE2EEES1J_S1P_JEEENS4_5SM1004TMEM4LOAD26SM100_TMEM_LOAD_32dp32b32xENS4_13SM90_TMA_LOADENS11_INS12_ILi2ELi4ELi3EEES15_NSS_INS5_IJS16_S1L_EEENS5_IJS1L_SC_EEEEEEENS4_39AutoVectorizingCopyWithAssumedAlignmentILi128EEENS4_14SM90_TMA_STOREES25_S27_S27_EEEvvEEEEvNT_6ParamsE,"ax",@progbits
	.align	128
.text._ZN7cutlass13device_kernelINS_4gemm6kernel13GemmUniversalIN4cute5tupleIJiiiiEEENS1_10collective13CollectiveMmaINS1_35MainloopSm100TmaUmmaWarpSpecializedILi2ELi2ELi4ENS5_IJNS4_1CILi2EEENSA_ILi1EEESC_EEEEENS5_IJNSA_ILi128EEENSA_ILi256EEESG_EEENS_6half_tENS5_IJlSC_lEEESI_SJ_NS4_8TiledMMAINS4_8MMA_AtomIJNS4_26SM100_MMA_F16BF16_2x1SM_SSISI_SI_fLi128ELi256ELNS4_4UMMA5MajorE0ELSO_0ELNSN_7ScaleInE0ELSP_0EEEEEENS4_6LayoutINS5_IJSC_SC_SC_EEENS5_IJNSA_ILi0EEESU_SU_EEEEENS5_IJNS4_10UnderscoreESX_SX_EEEEENS4_18SM100_TMA_2SM_LOADENS4_14ComposedLayoutINS4_7SwizzleILi3ELi4ELi3EEENS4_18smem_ptr_flag_bitsILi16EEENSS_INS5_IJNSA_ILi8EEENSA_ILi64EEEEEENS5_IJS17_SC_EEEEEEEvNS4_8identityES10_S1B_vS1C_EENS_8epilogue10collective18CollectiveEpilogueINS1E_23Sm100TmaWarpSpecializedILi4ELi2ELi32ELb1ELb0EEEJNS5_IJS17_SG_SG_EEENS5_IJNSS_IS17_SC_EENSS_INS5_IJNSA_ILi32EEESB_EEENS5_IJSC_SF_EEEEEEEESI_SJ_SI_SJ_NS1E_6fusion15FusionCallbacksIS1I_NS1Q_17LinearCombinationISI_fSI_fLNS_15FloatRoundStyleE2EEES1J_S1P_JEEENS4_5SM1004TMEM4LOAD26SM100_TMEM_LOAD_32dp32b32xENS4_13SM90_TMA_LOADENS11_INS12_ILi2ELi4ELi3EEES15_NSS_INS5_IJS16_S1L_EEENS5_IJS1L_SC_EEEEEEENS4_39AutoVectorizingCopyWithAssumedAlignmentILi128EEENS4_14SM90_TMA_STOREES25_S27_S27_EEEvvEEEEvNT_6ParamsE:
        .type           _ZN7cutlass13device_kernelINS_4gemm6kernel13GemmUniversalIN4cute5tupleIJiiiiEEENS1_10collective13CollectiveMmaINS1_35MainloopSm100TmaUmmaWarpSpecializedILi2ELi2ELi4ENS5_IJNS4_1CILi2EEENSA_ILi1EEESC_EEEEENS5_IJNSA_ILi128EEENSA_ILi256EEESG_EEENS_6half_tENS5_IJlSC_lEEESI_SJ_NS4_8TiledMMAINS4_8MMA_AtomIJNS4_26SM100_MMA_F16BF16_2x1SM_SSISI_SI_fLi128ELi256ELNS4_4UMMA5MajorE0ELSO_0ELNSN_7ScaleInE0ELSP_0EEEEEENS4_6LayoutINS5_IJSC_SC_SC_EEENS5_IJNSA_ILi0EEESU_SU_EEEEENS5_IJNS4_10UnderscoreESX_SX_EEEEENS4_18SM100_TMA_2SM_LOADENS4_14ComposedLayoutINS4_7SwizzleILi3ELi4ELi3EEENS4_18smem_ptr_flag_bitsILi16EEENSS_INS5_IJNSA_ILi8EEENSA_ILi64EEEEEENS5_IJS17_SC_EEEEEEEvNS4_8identityES10_S1B_vS1C_EENS_8epilogue10collective18CollectiveEpilogueINS1E_23Sm100TmaWarpSpecializedILi4ELi2ELi32ELb1ELb0EEEJNS5_IJS17_SG_SG_EEENS5_IJNSS_IS17_SC_EENSS_INS5_IJNSA_ILi32EEESB_EEENS5_IJSC_SF_EEEEEEEESI_SJ_SI_SJ_NS1E_6fusion15FusionCallbacksIS1I_NS1Q_17LinearCombinationISI_fSI_fLNS_15FloatRoundStyleE2EEES1J_S1P_JEEENS4_5SM1004TMEM4LOAD26SM100_TMEM_LOAD_32dp32b32xENS4_13SM90_TMA_LOADENS11_INS12_ILi2ELi4ELi3EEES15_NSS_INS5_IJS16_S1L_EEENS5_IJS1L_SC_EEEEEEENS4_39AutoVectorizingCopyWithAssumedAlignmentILi128EEENS4_14SM90_TMA_STOREES25_S27_S27_EEEvvEEEEvNT_6ParamsE,@function
        .size           _ZN7cutlass13device_kernelINS_4gemm6kernel13GemmUniversalIN4cute5tupleIJiiiiEEENS1_10collective13CollectiveMmaINS1_35MainloopSm100TmaUmmaWarpSpecializedILi2ELi2ELi4ENS5_IJNS4_1CILi2EEENSA_ILi1EEESC_EEEEENS5_IJNSA_ILi128EEENSA_ILi256EEESG_EEENS_6half_tENS5_IJlSC_lEEESI_SJ_NS4_8TiledMMAINS4_8MMA_AtomIJNS4_26SM100_MMA_F16BF16_2x1SM_SSISI_SI_fLi128ELi256ELNS4_4UMMA5MajorE0ELSO_0ELNSN_7ScaleInE0ELSP_0EEEEEENS4_6LayoutINS5_IJSC_SC_SC_EEENS5_IJNSA_ILi0EEESU_SU_EEEEENS5_IJNS4_10UnderscoreESX_SX_EEEEENS4_18SM100_TMA_2SM_LOADENS4_14ComposedLayoutINS4_7SwizzleILi3ELi4ELi3EEENS4_18smem_ptr_flag_bitsILi16EEENSS_INS5_IJNSA_ILi8EEENSA_ILi64EEEEEENS5_IJS17_SC_EEEEEEEvNS4_8identityES10_S1B_vS1C_EENS_8epilogue10collective18CollectiveEpilogueINS1E_23Sm100TmaWarpSpecializedILi4ELi2ELi32ELb1ELb0EEEJNS5_IJS17_SG_SG_EEENS5_IJNSS_IS17_SC_EENSS_INS5_IJNSA_ILi32EEESB_EEENS5_IJSC_SF_EEEEEEEESI_SJ_SI_SJ_NS1E_6fusion15FusionCallbacksIS1I_NS1Q_17LinearCombinationISI_fSI_fLNS_15FloatRoundStyleE2EEES1J_S1P_JEEENS4_5SM1004TMEM4LOAD26SM100_TMEM_LOAD_32dp32b32xENS4_13SM90_TMA_LOADENS11_INS12_ILi2ELi4ELi3EEES15_NSS_INS5_IJS16_S1L_EEENS5_IJS1L_SC_EEEEEEENS4_39AutoVectorizingCopyWithAssumedAlignmentILi128EEENS4_14SM90_TMA_STOREES25_S27_S27_EEEvvEEEEvNT_6ParamsE,(.L_x_195 - _ZN7cutlass13device_kernelINS_4gemm6kernel13GemmUniversalIN4cute5tupleIJiiiiEEENS1_10collective13CollectiveMmaINS1_35MainloopSm100TmaUmmaWarpSpecializedILi2ELi2ELi4ENS5_IJNS4_1CILi2EEENSA_ILi1EEESC_EEEEENS5_IJNSA_ILi128EEENSA_ILi256EEESG_EEENS_6half_tENS5_IJlSC_lEEESI_SJ_NS4_8TiledMMAINS4_8MMA_AtomIJNS4_26SM100_MMA_F16BF16_2x1SM_SSISI_SI_fLi128ELi256ELNS4_4UMMA5MajorE0ELSO_0ELNSN_7ScaleInE0ELSP_0EEEEEENS4_6LayoutINS5_IJSC_SC_SC_EEENS5_IJNSA_ILi0EEESU_SU_EEEEENS5_IJNS4_10UnderscoreESX_SX_EEEEENS4_18SM100_TMA_2SM_LOADENS4_14ComposedLayoutINS4_7SwizzleILi3ELi4ELi3EEENS4_18smem_ptr_flag_bitsILi16EEENSS_INS5_IJNSA_ILi8EEENSA_ILi64EEEEEENS5_IJS17_SC_EEEEEEEvNS4_8identityES10_S1B_vS1C_EENS_8epilogue10collective18CollectiveEpilogueINS1E_23Sm100TmaWarpSpecializedILi4ELi2ELi32ELb1ELb0EEEJNS5_IJS17_SG_SG_EEENS5_IJNSS_IS17_SC_EENSS_INS5_IJNSA_ILi32EEESB_EEENS5_IJSC_SF_EEEEEEEESI_SJ_SI_SJ_NS1E_6fusion15FusionCallbacksIS1I_NS1Q_17LinearCombinationISI_fSI_fLNS_15FloatRoundStyleE2EEES1J_S1P_JEEENS4_5SM1004TMEM4LOAD26SM100_TMEM_LOAD_32dp32b32xENS4_13SM90_TMA_LOADENS11_INS12_ILi2ELi4ELi3EEES15_NSS_INS5_IJS16_S1L_EEENS5_IJS1L_SC_EEEEEEENS4_39AutoVectorizingCopyWithAssumedAlignmentILi128EEENS4_14SM90_TMA_STOREES25_S27_S27_EEEvvEEEEvNT_6ParamsE)
        .other          _ZN7cutlass13device_kernelINS_4gemm6kernel13GemmUniversalIN4cute5tupleIJiiiiEEENS1_10collective13CollectiveMmaINS1_35MainloopSm100TmaUmmaWarpSpecializedILi2ELi2ELi4ENS5_IJNS4_1CILi2EEENSA_ILi1EEESC_EEEEENS5_IJNSA_ILi128EEENSA_ILi256EEESG_EEENS_6half_tENS5_IJlSC_lEEESI_SJ_NS4_8TiledMMAINS4_8MMA_AtomIJNS4_26SM100_MMA_F16BF16_2x1SM_SSISI_SI_fLi128ELi256ELNS4_4UMMA5MajorE0ELSO_0ELNSN_7ScaleInE0ELSP_0EEEEEENS4_6LayoutINS5_IJSC_SC_SC_EEENS5_IJNSA_ILi0EEESU_SU_EEEEENS5_IJNS4_10UnderscoreESX_SX_EEEEENS4_18SM100_TMA_2SM_LOADENS4_14ComposedLayoutINS4_7SwizzleILi3ELi4ELi3EEENS4_18smem_ptr_flag_bitsILi16EEENSS_INS5_IJNSA_ILi8EEENSA_ILi64EEEEEENS5_IJS17_SC_EEEEEEEvNS4_8identityES10_S1B_vS1C_EENS_8epilogue10collective18CollectiveEpilogueINS1E_23Sm100TmaWarpSpecializedILi4ELi2ELi32ELb1ELb0EEEJNS5_IJS17_SG_SG_EEENS5_IJNSS_IS17_SC_EENSS_INS5_IJNSA_ILi32EEESB_EEENS5_IJSC_SF_EEEEEEEESI_SJ_SI_SJ_NS1E_6fusion15FusionCallbacksIS1I_NS1Q_17LinearCombinationISI_fSI_fLNS_15FloatRoundStyleE2EEES1J_S1P_JEEENS4_5SM1004TMEM4LOAD26SM100_TMEM_LOAD_32dp32b32xENS4_13SM90_TMA_LOADENS11_INS12_ILi2ELi4ELi3EEES15_NSS_INS5_IJS16_S1L_EEENS5_IJS1L_SC_EEEEEEENS4_39AutoVectorizingCopyWithAssumedAlignmentILi128EEENS4_14SM90_TMA_STOREES25_S27_S27_EEEvvEEEEvNT_6ParamsE,@"STO_CUDA_ENTRY STV_DEFAULT"
_ZN7cutlass13device_kernelINS_4gemm6kernel13GemmUniversalIN4cute5tupleIJiiiiEEENS1_10collective13CollectiveMmaINS1_35MainloopSm100TmaUmmaWarpSpecializedILi2ELi2ELi4ENS5_IJNS4_1CILi2EEENSA_ILi1EEESC_EEEEENS5_IJNSA_ILi128EEENSA_ILi256EEESG_EEENS_6half_tENS5_IJlSC_lEEESI_SJ_NS4_8TiledMMAINS4_8MMA_AtomIJNS4_26SM100_MMA_F16BF16_2x1SM_SSISI_SI_fLi128ELi256ELNS4_4UMMA5MajorE0ELSO_0ELNSN_7ScaleInE0ELSP_0EEEEEENS4_6LayoutINS5_IJSC_SC_SC_EEENS5_IJNSA_ILi0EEESU_SU_EEEEENS5_IJNS4_10UnderscoreESX_SX_EEEEENS4_18SM100_TMA_2SM_LOADENS4_14ComposedLayoutINS4_7SwizzleILi3ELi4ELi3EEENS4_18smem_ptr_flag_bitsILi16EEENSS_INS5_IJNSA_ILi8EEENSA_ILi64EEEEEENS5_IJS17_SC_EEEEEEEvNS4_8identityES10_S1B_vS1C_EENS_8epilogue10collective18CollectiveEpilogueINS1E_23Sm100TmaWarpSpecializedILi4ELi2ELi32ELb1ELb0EEEJNS5_IJS17_SG_SG_EEENS5_IJNSS_IS17_SC_EENSS_INS5_IJNSA_ILi32EEESB_EEENS5_IJSC_SF_EEEEEEEESI_SJ_SI_SJ_NS1E_6fusion15FusionCallbacksIS1I_NS1Q_17LinearCombinationISI_fSI_fLNS_15FloatRoundStyleE2EEES1J_S1P_JEEENS4_5SM1004TMEM4LOAD26SM100_TMEM_LOAD_32dp32b32xENS4_13SM90_TMA_LOADENS11_INS12_ILi2ELi4ELi3EEES15_NSS_INS5_IJS16_S1L_EEENS5_IJS1L_SC_EEEEEEENS4_39AutoVectorizingCopyWithAssumedAlignmentILi128EEENS4_14SM90_TMA_STOREES25_S27_S27_EEEvvEEEEvNT_6ParamsE:
[----:B------:R-:W1:Y:S01]  /*0000*/  LDC R1, c[0x0][0x37c] ;  /* 0x0000df00ff017b82 */ /* 0x000e620000000800 */
[----:B------:R-:W2:Y:S01]  /*0010*/  S2R R105, SR_TID.X ;  /* 0x0000000000697919 */ /* 0x000ea20000002100 */
[----:B------:R-:W3:Y:S06]  /*0020*/  LDCU.64 UR8, c[0x0][0x890] ;  /* 0x00011200ff0877ac */ /* 0x000eec0008000a00 */
[----:B------:R-:W4:Y:S01]  /*0030*/  S2UR UR46, SR_CgaCtaId ;  /* 0x00000000002e79c3 */ /* 0x000f220000008800 */
[----:B------:R-:W-:Y:S02]  /*0040*/  PRMT R92, RZ, 0x7610, R92 ;  /* 0x00007610ff5c7816 */ /* 0x000fe4000000005c */
[----:B------:R-:W-:Y:S01]  /*0050*/  ELECT P1, URZ, PT ;  /* 0x0000000000ff782f */ /* 0x000fe20003820000 */
[----:B------:R-:W1:Y:S01]  /*0060*/  LDCU.64 UR52, c[0x0][0x358] ;  /* 0x00006b00ff3477ac */ /* 0x000e620008000a00 */
[----:B---3--:R-:W-:-:S04]  /*0070*/  UISETP.NE.U32.AND UP0, UPT, UR8, URZ, UPT ;  /* 0x000000ff0800728c */ /* 0x008fc8000bf05070 */
[----:B------:R-:W-:Y:S02]  /*0080*/  UISETP.NE.AND.EX UP0, UPT, UR9, URZ, UPT, UP0 ;  /* 0x000000ff0900728c */ /* 0x000fe4000bf05300 */
[----:B----4-:R-:W-:Y:S02]  /*0090*/  ULOP3.LUT UR5, UR46, 0x1, URZ, 0xc0, !UPT ;  /* 0x000000012e057892 */ /* 0x010fe4000f8ec0ff */
[----:B------:R-:W-:Y:S01]  /*00a0*/  ULOP3.LUT UR4, UR46, 0x1, URZ, 0x3c, !UPT ;  /* 0x000000012e047892 */ /* 0x000fe2000f8e3cff */
[----:B--2---:R-:W-:-:S03]  /*00b0*/  SHF.R.U32.HI R96, RZ, 0x5, R105 ;  /* 0x00000005ff607819 */ /* 0x004fc60000011669 */
[----:B------:R-:W-:Y:S02]  /*00c0*/  IMAD.U32 R12, RZ, RZ, UR5 ;  /* 0x00000005ff0c7e24 */ /* 0x000fe4000f8e00ff */
[----:B------:R-:W-:Y:S01]  /*00d0*/  IMAD.U32 R11, RZ, RZ, UR4 ;  /* 0x00000004ff0b7e24 */ /* 0x000fe2000f8e00ff */
[----:B------:R-:W2:Y:S02]  /*00e0*/  SHFL.IDX PT, R0, R96, RZ, 0x1f ;  /* 0x00001fff60007589 */ /* 0x000ea400000e0000 */
[----:B--2---:R-:W-:Y:S01]  /*00f0*/  R2UR UR10, R0 ;  /* 0x00000000000a72ca */ /* 0x004fe200000e0000 */
[----:B-1----:R-:W-:-:S14]  /*0100*/  BRA.U UP0, `(.L_x_0) ;  /* 0x00000001002c7547 */ /* 0x002fdc000b800000 */
[----:B------:R-:W1:Y:S02]  /*0110*/  LDCU.64 UR4, c[0x0][0x888] ;  /* 0x00011100ff0477ac */ /* 0x000e640008000a00 */
[----:B-1----:R-:W-:-:S04]  /*0120*/  UISETP.NE.U32.AND UP0, UPT, UR4, URZ, UPT ;  /* 0x000000ff0400728c */ /* 0x002fc8000bf05070 */
[----:B------:R-:W-:-:S09]  /*0130*/  UISETP.NE.AND.EX UP0, UPT, UR5, URZ, UPT, UP0 ;  /* 0x000000ff0500728c */ /* 0x000fd2000bf05300 */
[----:B------:R-:W-:Y:S05]  /*0140*/  BRA.U !UP0, `(.L_x_1) ;  /* 0x0000000108107547 */ /* 0x000fea000b800000 */
[----:B------:R-:W1:Y:S02]  /*0150*/  LDC.64 R2, c[0x0][0x888] ;  /* 0x00022200ff027b82 */ /* 0x000e640000000a00 */
[----:B-1----:R1:W5:Y:S01]  /*0160*/  LDG.E R49, desc[UR52][R2.64] ;  /* 0x0000003402317981 */ /* 0x002362000c1e1900 */
[----:B------:R-:W-:Y:S01]  /*0170*/  HFMA2 R92, -RZ, RZ, 0, 5.9604644775390625e-08 ;  /* 0x00000001ff5c7431 */ /* 0x000fe200000001ff */
[----:B------:R-:W-:Y:S05]  /*0180*/  BRA `(.L_x_0) ;  /* 0x00000000000c7947 */ /* 0x000fea0003800000 */
.L_x_1:
[----:B------:R-:W1:Y:S01]  /*0190*/  LDCU UR4, c[0x0][0x880] ;  /* 0x00011000ff0477ac */ /* 0x000e620008000800 */
[----:B------:R-:W-:Y:S01]  /*01a0*/  HFMA2 R92, -RZ, RZ, 0, 5.9604644775390625e-08 ;  /* 0x00000001ff5c7431 */ /* 0x000fe200000001ff */
[----:B-1----:R-:W-:-:S07]  /*01b0*/  MOV R49, UR4 ;  /* 0x0000000400317c02 */ /* 0x002fce0008000f00 */
.L_x_0:
[----:B------:R-:W2:Y:S02]  /*01c0*/  LDCU.64 UR4, c[0x0][0x8b0] ;  /* 0x00011600ff0477ac */ /* 0x000ea40008000a00 */
[----:B--2---:R-:W-:-:S04]  /*01d0*/  UISETP.NE.U32.AND UP0, UPT, UR4, URZ, UPT ;  /* 0x000000ff0400728c */ /* 0x004fc8000bf05070 */
[----:B------:R-:W-:-:S09]  /*01e0*/  UISETP.NE.AND.EX UP0, UPT, UR5, URZ, UPT, UP0 ;  /* 0x000000ff0500728c */ /* 0x000fd2000bf05300 */
[----:B------:R-:W-:Y:S05]  /*01f0*/  BRA.U UP0, `(.L_x_2) ;  /* 0x0000000100247547 */ /* 0x000fea000b800000 */
[----:B------:R-:W2:Y:S02]  /*0200*/  LDCU.64 UR4, c[0x0][0x8a8] ;  /* 0x00011500ff0477ac */ /* 0x000ea40008000a00 */
[----:B--2---:R-:W-:-:S04]  /*0210*/  UISETP.NE.U32.AND UP0, UPT, UR4, URZ, UPT ;  /* 0x000000ff0400728c */ /* 0x004fc8000bf05070 */
[----:B------:R-:W-:-:S09]  /*0220*/  UISETP.NE.AND.EX UP0, UPT, UR5, URZ, UPT, UP0 ;  /* 0x000000ff0500728c */ /* 0x000fd2000bf05300 */
[----:B------:R-:W-:Y:S05]  /*0230*/  BRA.U !UP0, `(.L_x_3) ;  /* 0x00000001080c7547 */ /* 0x000fea000b800000 */
[----:B-1----:R-:W1:Y:S02]  /*0240*/  LDC.64 R2, c[0x0][0x8a8] ;  /* 0x00022a00ff027b82 */ /* 0x002e640000000a00 */
[----:B-1----:R2:W5:Y:S01]  /*0250*/  LDG.E R47, desc[UR52][R2.64] ;  /* 0x00000034022f7981 */ /* 0x002562000c1e1900 */
[----:B------:R-:W-:Y:S05]  /*0260*/  BRA `(.L_x_2) ;  /* 0x0000000000087947 */ /* 0x000fea0003800000 */
.L_x_3:
[----:B------:R-:W2:Y:S02]  /*0270*/  LDCU UR4, c[0x0][0x8a0] ;  /* 0x00011400ff0477ac */ /* 0x000ea40008000800 */
[----:B--2---:R-:W-:Y:S02]  /*0280*/  MOV R47, UR4 ;  /* 0x00000004002f7c02 */ /* 0x004fe40008000f00 */
.L_x_2:
[----:B------:R-:W-:Y:S01]  /*0290*/  IMAD.U32 R0, RZ, RZ, UR10 ;  /* 0x0000000aff007e24 */ /* 0x000fe2000f8e00ff */
[----:B------:R-:W-:Y:S04]  /*02a0*/  BSSY.RECONVERGENT B0, `(.L_x_4) ;  /* 0x000000c000007945 */ /* 0x000fe80003800200 */
[C---:B------:R-:W-:Y:S02]  /*02b0*/  ISETP.NE.OR P2, PT, R0.reuse, 0x1, !P1 ;  /* 0x000000010000780c */ /* 0x040fe40004f45670 */
[----:B------:R-:W-:-:S11]  /*02c0*/  ISETP.NE.OR P0, PT, R0, 0x3, !P1 ;  /* 0x000000030000780c */ /* 0x000fd60004f05670 */
[----:B------:R-:W-:Y:S05]  /*02d0*/  @P2 BRA `(.L_x_5) ;  /* 0x0000000000202947 */ /* 0x000fea0003800000 */
[----:B------:R-:W3:Y:S02]  /*02e0*/  LDCU.64 UR4, c[0x0][0x348] ;  /* 0x00006900ff0477ac */ /* 0x000ee40008000a00 */
[----:B---3--:R-:W-:Y:S02]  /*02f0*/  UIADD3 UR6, UP1, UPT, UR4, 0x80, URZ ;  /* 0x0000008004067890 */ /* 0x008fe4000ff3e0ff */
[----:B------:R-:W-:Y:S02]  /*0300*/  UIADD3 UR4, UP0, UPT, UR4, 0x180, URZ ;  /* 0x0000018004047890 */ /* 0x000fe4000ff1e0ff */
[----:B------:R-:W-:Y:S02]  /*0310*/  UIADD3.X UR7, UPT, UPT, URZ, UR5, URZ, UP1, !UPT ;  /* 0x00000005ff077290 */ /* 0x000fe40008ffe4ff */
[----:B------:R-:W-:-:S07]  /*0320*/  UIADD3.X UR5, UPT, UPT, URZ, UR5, URZ, UP0, !UPT ;  /* 0x00000005ff057290 */ /* 0x000fce00087fe4ff */
[----:B------:R3:W-:Y:S02]  /*0330*/  UTMACCTL.PF [UR6] ;  /* 0x00000000060079b9 */ /* 0x0007e40008040000 */
[----:B------:R3:W-:Y:S02]  /*0340*/  UTMACCTL.PF [UR4] ;  /* 0x00000000040079b9 */ /* 0x0007e40008040000 */
[----:B---3--:R-:W-:Y:S01]  /*0350*/  NOP ;  /* 0x0000000000007918 */ /* 0x008fe20000000000 */
.L_x_5:
[----:B------:R-:W-:Y:S05]  /*0360*/  BSYNC.RECONVERGENT B0 ;  /* 0x0000000000007941 */ /* 0x000fea0003800200 */
.L_x_4:
[----:B------:R-:W-:Y:S04]  /*0370*/  BSSY.RECONVERGENT B0, `(.L_x_6) ;  /* 0x000000a000007945 */ /* 0x000fe80003800200 */
        /* <DEDUP_REMOVED lines=9> */
.L_x_7:
[----:B------:R-:W-:Y:S05]  /*0410*/  BSYNC.RECONVERGENT B0 ;  /* 0x0000000000007941 */ /* 0x000fea0003800200 */
.L_x_6:
[----:B------:R-:W3:Y:S01]  /*0420*/  LDCU.64 UR4, c[0x0][0x888] ;  /* 0x00011100ff0477ac */ /* 0x000ee20008000a00 */
[----:B------:R-:W-:Y:S02]  /*0430*/  UISETP.EQ.U32.AND UP1, UPT, UR8, URZ, UPT ;  /* 0x000000ff0800728c */ /* 0x000fe4000bf22070 */
[----:B------:R-:W-:Y:S02]  /*0440*/  UPLOP3.LUT UP5, UPT, UPT, UPT, UPT, 0x80, 0x8 ;  /* 0x000000000008789c */ /* 0x000fe40003faf070 */
[----:B---3--:R-:W-:-:S04]  /*0450*/  UISETP.NE.U32.AND UP0, UPT, UR4, URZ, UPT ;  /* 0x000000ff0400728c */ /* 0x008fc8000bf05070 */
[----:B------:R-:W-:-:S04]  /*0460*/  UISETP.NE.AND.EX UP0, UPT, UR5, URZ, UPT, UP0 ;  /* 0x000000ff0500728c */ /* 0x000fc8000bf05300 */
[----:B------:R-:W-:-:S04]  /*0470*/  UISETP.EQ.OR.EX UP2, UPT, UR9, URZ, !UP0, UP1 ;  /* 0x000000ff0900728c */ /* 0x000fc8000c742710 */
[----:B------:R-:W-:-:S05]  /*0480*/  UP2UR UR47, UPR, URZ, 0x4 ;  /* 0x00000004ff2f7883 */ /* 0x000fca0008000000 */
[----:B------:R-:W-:Y:S07]  /*0490*/  BRA.U !UP2, `(.L_x_8) ;  /* 0x000000010a207547 */ /* 0x000fee000b800000 */
[----:B------:R-:W-:Y:S01]  /*04a0*/  UISETP.NE.U32.AND UP2, UPT, UR8, URZ, UPT ;  /* 0x000000ff0800728c */ /* 0x000fe2000bf45070 */
[----:B-----5:R-:W-:Y:S01]  /*04b0*/  FSETP.NEU.AND P0, PT, R49, RZ, PT ;  /* 0x000000ff3100720b */ /* 0x020fe20003f0d000 */
[----:B------:R-:W-:Y:S02]  /*04c0*/  USEL UR4, URZ, 0xffffffff, UP0 ;  /* 0xffffffffff047887 */ /* 0x000fe40008000000 */
[----:B------:R-:W-:-:S10]  /*04d0*/  UISETP.NE.AND.EX UP2, UPT, UR9, URZ, UPT, UP2 ;  /* 0x000000ff0900728c */ /* 0x000fd4000bf45320 */
[----:B------:R-:W-:Y:S01]  /*04e0*/  VOTEU.ANY UP1, P0 ;  /* 0x0000000000ff7886 */ /* 0x000fe20000020100 */
[----:B------:R-:W-:-:S04]  /*04f0*/  @!UP2 USEL UR4, URZ, 0xffffffff, UP1 ;  /* 0xffffffffff04a887 */ /* 0x000fc80008800000 */
[----:B------:R-:W-:-:S04]  /*0500*/  ULOP3.LUT UR4, UR4, 0x1, URZ, 0xc0, !UPT ;  /* 0x0000000104047892 */ /* 0x000fc8000f8ec0ff */
[----:B------:R-:W-:-:S11]  /*0510*/  UISETP.NE.U32.AND UP5, UPT, UR4, 0x1, UPT ;  /* 0x000000010400788c */ /* 0x000fd6000bfa5070 */
.L_x_8:
[----:B------:R-:W3:Y:S01]  /*0520*/  SHFL.IDX PT, R0, R96, RZ, 0x1f ;  /* 0x00001fff60007589 */ /* 0x000ee200000e0000 */
[----:B------:R-:W-:Y:S01]  /*0530*/  R2UR UR4, R12 ;  /* 0x000000000c0472ca */ /* 0x000fe200000e0000 */
[----:B------:R-:W-:-:S04]  /*0540*/  UISETP.NE.AND UP1, UPT, UR10, 0x2, UPT ;  /* 0x000000020a00788c */ /* 0x000fc8000bf25270 */
[----:B------:R-:W-:-:S08]  /*0550*/  USEL UR37, URZ, 0x1, UP1 ;  /* 0x00000001ff257887 */ /* 0x000fd00008800000 */
[----:B------:R-:W-:-:S06]  /*0560*/  UISETP.EQ.AND UP2, UPT, UR4, URZ, !UP1 ;  /* 0x000000ff0400728c */ /* 0x000fcc000cf42270 */
[----:B------:R-:W-:Y:S02]  /*0570*/  PLOP3.LUT P5, PT, P1, PT, UP2, 0x80, 0x8 ;  /* 0x000000000008781c */ /* 0x000fe40000faf028 */
[----:B---3--:R-:W-:-:S13]  /*0580*/  ISETP.NE.AND P0, PT, R0, RZ, PT ;  /* 0x000000ff0000720c */ /* 0x008fda0003f05270 */
[----:B------:R-:W-:Y:S05]  /*0590*/  @P0 BRA `(.L_x_9) ;  /* 0x0000000000340947 */ /* 0x000fea0003800000 */
[----:B------:R-:W-:Y:S01]  /*05a0*/  UMOV UR4, 0x400 ;  /* 0x0000040000047882 */ /* 0x000fe20000000000 */
[----:B------:R-:W-:Y:S01]  /*05b0*/  UMOV UR6, 0x1 ;  /* 0x0000000100067882 */ /* 0x000fe20000000000 */
[----:B------:R-:W-:Y:S02]  /*05c0*/  ULEA UR4, UR46, UR4, 0x18 ;  /* 0x000000042e047291 */ /* 0x000fe4000f8ec0ff */
[----:B------:R-:W-:-:S04]  /*05d0*/  UIADD3 UR6, UPT, UPT, -UR6, 0x100000, URZ ;  /* 0x0010000006067890 */ /* 0x000fc8000fffe1ff */
[----:B------:R-:W-:Y:S02]  /*05e0*/  USHF.L.U32 UR7, UR6, 0xb, URZ ;  /* 0x0000000b06077899 */ /* 0x000fe400080006ff */
[----:B------:R-:W-:Y:S01]  /*05f0*/  USHF.L.U32 UR6, UR6, 0x1, URZ ;  /* 0x0000000106067899 */ /* 0x000fe200080006ff */
[----:B------:R-:W-:Y:S01]  /*0600*/  ELECT P0, URZ, PT ;  /* 0x0000000000ff782f */ /* 0x000fe20003800000 */
[----:B------:R-:W3:Y:S10]  /*0610*/  FENCE.VIEW.ASYNC.S ;  /* 0x00000000000073c6 */ /* 0x000ef40000000000 */
[----:B---3--:R3:W4:Y:S01]  /*0620*/  SYNCS.EXCH.64 URZ, [UR4], UR6 ;  /* 0x0000000604ff75b2 */ /* 0x0087220008000100 */
[----:B------:R3:W1:Y:S01]  /*0630*/  SYNCS.EXCH.64 URZ, [UR4+0x10], UR6 ;  /* 0x0000100604ff75b2 */ /* 0x0006620008000100 */
[----:B------:R3:W1:Y:S01]  /*0640*/  SYNCS.EXCH.64 URZ, [UR4+0x8], UR6 ;  /* 0x0000080604ff75b2 */ /* 0x0006620008000100 */
[----:B------:R3:W1:Y:S01]  /*0650*/  SYNCS.EXCH.64 URZ, [UR4+0x18], UR6 ;  /* 0x0000180604ff75b2 */ /* 0x0006620008000100 */
[----:B------:R-:W-:Y:S01]  /*0660*/  NOP ;  /* 0x0000000000007918 */ /* 0x000fe20000000000 */
.L_x_9:
[----:B------:R-:W2:Y:S01]  /*0670*/  SHFL.IDX PT, R0, R96, RZ, 0x1f ;  /* 0x00001fff60007589 */ /* 0x000ea200000e0000 */
[----:B------:R-:W-:Y:S01]  /*0680*/  NOP ;  /* 0x0000000000007918 */ /* 0x000fe20000000000 */
[----:B--2---:R-:W-:-:S13]  /*0690*/  ISETP.NE.AND P0, PT, R0, 0x1, PT ;  /* 0x000000010000780c */ /* 0x004fda0003f05270 */
[----:B------:R-:W-:Y:S05]  /*06a0*/  @P0 BRA `(.L_x_10) ;  /* 0x0000000000540947 */ /* 0x000fea0003800000 */
[----:B---3--:R-:W-:Y:S01]  /*06b0*/  UMOV UR4, 0x400 ;  /* 0x0000040000047882 */ /* 0x008fe20000000000 */
[----:B------:R-:W-:Y:S01]  /*06c0*/  UMOV UR8, 0x20 ;  /* 0x0000002000087882 */ /* 0x000fe20000000000 */
[----:B------:R-:W-:Y:S01]  /*06d0*/  UMOV UR6, 0x80 ;  /* 0x0000008000067882 */ /* 0x000fe20000000000 */
[----:B------:R-:W-:Y:S02]  /*06e0*/  ULEA UR4, UR46, UR4, 0x18 ;  /* 0x000000042e047291 */ /* 0x000fe4000f8ec0ff */
[----:B------:R-:W-:-:S04]  /*06f0*/  UIADD3 UR8, UPT, UPT, -UR8, 0x100000, URZ ;  /* 0x0010000008087890 */ /* 0x000fc8000fffe1ff */
[----:B------:R-:W-:Y:S02]  /*0700*/  USHF.L.U32 UR9, UR8, 0xb, URZ ;  /* 0x0000000b08097899 */ /* 0x000fe400080006ff */
[----:B------:R-:W-:Y:S02]  /*0710*/  USHF.L.U32 UR8, UR8, 0x1, URZ ;  /* 0x0000000108087899 */ /* 0x000fe400080006ff */
[----:B------:R-:W-:-:S04]  /*0720*/  UIADD3 UR6, UPT, UPT, -UR6, 0x100000, URZ ;  /* 0x0010000006067890 */ /* 0x000fc8000fffe1ff */
[----:B------:R-:W-:Y:S02]  /*0730*/  USHF.L.U32 UR7, UR6, 0xb, URZ ;  /* 0x0000000b06077899 */ /* 0x000fe400080006ff */
[----:B------:R-:W-:Y:S01]  /*0740*/  USHF.L.U32 UR6, UR6, 0x1, URZ ;  /* 0x0000000106067899 */ /* 0x000fe200080006ff */
[----:B------:R-:W-:Y:S01]  /*0750*/  ELECT P0, URZ, PT ;  /* 0x0000000000ff782f */ /* 0x000fe20003800000 */
[----:B------:R-:W2:Y:S02]  /*0760*/  FENCE.VIEW.ASYNC.S ;  /* 0x00000000000073c6 */ /* 0x000ea40000000000 */
[----:B--2---:R2:W3:Y:S08]  /*0770*/  SYNCS.EXCH.64 URZ, [UR4+0x20], UR8 ;  /* 0x0000200804ff75b2 */ /* 0x0044f00008000100 */
[----:B------:R2:W1:Y:S01]  /*0780*/  SYNCS.EXCH.64 URZ, [UR4+0x40], UR6 ;  /* 0x0000400604ff75b2 */ /* 0x0004620008000100 */
[----:B------:R2:W1:Y:S01]  /*0790*/  SYNCS.EXCH.64 URZ, [UR4+0x28], UR8 ;  /* 0x0000280804ff75b2 */ /* 0x0004620008000100 */
[----:B------:R2:W1:Y:S01]  /*07a0*/  SYNCS.EXCH.64 URZ, [UR4+0x48], UR6 ;  /* 0x0000480604ff75b2 */ /* 0x0004620008000100 */
[----:B------:R2:W1:Y:S01]  /*07b0*/  SYNCS.EXCH.64 URZ, [UR4+0x30], UR8 ;  /* 0x0000300804ff75b2 */ /* 0x0004620008000100 */
[----:B------:R2:W1:Y:S01]  /*07c0*/  SYNCS.EXCH.64 URZ, [UR4+0x50], UR6 ;  /* 0x0000500604ff75b2 */ /* 0x0004620008000100 */
[----:B------:R2:W1:Y:S01]  /*07d0*/  SYNCS.EXCH.64 URZ, [UR4+0x38], UR8 ;  /* 0x0000380804ff75b2 */ /* 0x0004620008000100 */
[----:B------:R2:W1:Y:S01]  /*07e0*/  SYNCS.EXCH.64 URZ, [UR4+0x58], UR6 ;  /* 0x0000580604ff75b2 */ /* 0x0004620008000100 */
[----:B------:R-:W-:Y:S01]  /*07f0*/  NOP ;  /* 0x0000000000007918 */ /* 0x000fe20000000000 */
.L_x_10:
[----:B------:R-:W4:Y:S01]  /*0800*/  SHFL.IDX PT, R0, R96, RZ, 0x1f ;  /* 0x00001fff60007589 */ /* 0x000f2200000e0000 */
[----:B------:R-:W-:Y:S01]  /*0810*/  NOP ;  /* 0x0000000000007918 */ /* 0x000fe20000000000 */
[----:B----4-:R-:W-:-:S13]  /*0820*/  ISETP.NE.AND P0, PT, R0, 0x3, PT ;  /* 0x000000030000780c */ /* 0x010fda0003f05270 */
[----:B------:R-:W-:Y:S05]  /*0830*/  @P0 BRA `(.L_x_11) ;  /* 0x00000000002c0947 */ /* 0x000fea0003800000 */
[----:B--23--:R-:W-:Y:S01]  /*0840*/  UMOV UR6, 0x400 ;  /* 0x0000040000067882 */ /* 0x00cfe20000000000 */
[----:B------:R-:W-:Y:S01]  /*0850*/  UMOV UR4, 0x20 ;  /* 0x0000002000047882 */ /* 0x000fe20000000000 */
[----:B------:R-:W-:Y:S02]  /*0860*/  ULEA UR6, UR46, UR6, 0x18 ;  /* 0x000000062e067291 */ /* 0x000fe4000f8ec0ff */
[----:B------:R-:W-:-:S04]  /*0870*/  UIADD3 UR4, UPT, UPT, -UR4, 0x100000, URZ ;  /* 0x0010000004047890 */ /* 0x000fc8000fffe1ff */
[----:B------:R-:W-:Y:S02]  /*0880*/  USHF.L.U32 UR5, UR4, 0xb, URZ ;  /* 0x0000000b04057899 */ /* 0x000fe400080006ff */
[----:B------:R-:W-:Y:S01]  /*0890*/  USHF.L.U32 UR4, UR4, 0x1, URZ ;  /* 0x0000000104047899 */ /* 0x000fe200080006ff */
[----:B------:R-:W-:Y:S01]  /*08a0*/  ELECT P0, URZ, PT ;  /* 0x0000000000ff782f */ /* 0x000fe20003800000 */
[----:B------:R-:W2:Y:S10]  /*08b0*/  FENCE.VIEW.ASYNC.S ;  /* 0x00000000000073c6 */ /* 0x000eb40000000000 */
[----:B--2---:R4:W2:Y:S01]  /*08c0*/  SYNCS.EXCH.64 URZ, [UR6+0x60], UR4 ;  /* 0x0000600406ff75b2 */ /* 0x0048a20008000100 */
[----:B------:R4:W3:Y:S02]  /*08d0*/  SYNCS.EXCH.64 URZ, [UR6+0x68], UR4 ;  /* 0x0000680406ff75b2 */ /* 0x0008e40008000100 */
[----:B----4-:R-:W-:Y:S01]  /*08e0*/  NOP ;  /* 0x0000000000007918 */ /* 0x010fe20000000000 */
.L_x_11:
[----:B------:R-:W4:Y:S01]  /*08f0*/  SHFL.IDX PT, R0, R96, RZ, 0x1f ;  /* 0x00001fff60007589 */ /* 0x000f2200000e0000 */
[----:B------:R-:W-:Y:S01]  /*0900*/  NOP ;  /* 0x0000000000007918 */ /* 0x000fe20000000000 */
[----:B----4-:R-:W-:-:S13]  /*0910*/  ISETP.NE.AND P0, PT, R0, 0x4, PT ;  /* 0x000000040000780c */ /* 0x010fda0003f05270 */
[----:B------:R-:W-:Y:S05]  /*0920*/  @P0 BRA `(.L_x_12) ;  /* 0x0000000000480947 */ /* 0x000fea0003800000 */
[----:B--23--:R-:W-:Y:S01]  /*0930*/  UMOV UR4, 0x1e0 ;  /* 0x000001e000047882 */ /* 0x00cfe20000000000 */
[----:B------:R-:W-:Y:S01]  /*0940*/  UMOV UR6, 0x400 ;  /* 0x0000040000067882 */ /* 0x000fe20000000000 */
[----:B------:R-:W-:Y:S01]  /*0950*/  USEL UR4, UR4, 0x1a0, UP5 ;  /* 0x000001a004047887 */ /* 0x000fe2000a800000 */
        /* <DEDUP_REMOVED lines=10> */
[----:B--2---:R4:W2:Y:S08]  /*0a00*/  SYNCS.EXCH.64 URZ, [UR6+0x70], UR8 ;  /* 0x0000700806ff75b2 */ /* 0x0048b00008000100 */
[----:B------:R4:W3:Y:S01]  /*0a10*/  SYNCS.EXCH.64 URZ, [UR6+0x80], UR4 ;  /* 0x0000800406ff75b2 */ /* 0x0008e20008000100 */
[----:B------:R4:W1:Y:S01]  /*0a20*/  SYNCS.EXCH.64 URZ, [UR6+0x78], UR8 ;  /* 0x0000780806ff75b2 */ /* 0x0008620008000100 */
[----:B------:R4:W1:Y:S02]  /*0a30*/  SYNCS.EXCH.64 URZ, [UR6+0x88], UR4 ;  /* 0x0000880406ff75b2 */ /* 0x0008640008000100 */
[----:B----4-:R-:W-:Y:S01]  /*0a40*/  NOP ;  /* 0x0000000000007918 */ /* 0x010fe20000000000 */
.L_x_12:
[----:B------:R-:W4:Y:S01]  /*0a50*/  SHFL.IDX PT, R0, R96, RZ, 0x1f ;  /* 0x00001fff60007589 */ /* 0x000f2200000e0000 */
[----:B------:R-:W-:Y:S01]  /*0a60*/  NOP ;  /* 0x0000000000007918 */ /* 0x000fe20000000000 */
[----:B----4-:R-:W-:-:S13]  /*0a70*/  ISETP.NE.AND P0, PT, R0, 0x5, PT ;  /* 0x000000050000780c */ /* 0x010fda0003f05270 */
[----:B------:R-:W-:Y:S05]  /*0a80*/  @P0 BRA `(.L_x_13) ;  /* 0x0000000000540947 */ /* 0x000fea0003800000 */
[----:B--23--:R-:W-:Y:S01]  /*0a90*/  UMOV UR4, 0x400 ;  /* 0x0000040000047882 */ /* 0x00cfe20000000000 */
        /* <DEDUP_REMOVED lines=14> */
[----:B------:R4:W1:Y:S01]  /*0b80*/  SYNCS.EXCH.64 URZ, [UR4+0xb8], UR8 ;  /* 0x0000b80804ff75b2 */ /* 0x0008620008000100 */
[----:B------:R4:W1:Y:S01]  /*0b90*/  SYNCS.EXCH.64 URZ, [UR4+0xa0], UR6 ;  /* 0x0000a00604ff75b2 */ /* 0x0008620008000100 */
[----:B------:R4:W1:Y:S01]  /*0ba0*/  SYNCS.EXCH.64 URZ, [UR4+0xc0], UR8 ;  /* 0x0000c00804ff75b2 */ /* 0x0008620008000100 */
[----:B------:R4:W1:Y:S01]  /*0bb0*/  SYNCS.EXCH.64 URZ, [UR4+0xa8], UR6 ;  /* 0x0000a80604ff75b2 */ /* 0x0008620008000100 */
[----:B------:R4:W1:Y:S02]  /*0bc0*/  SYNCS.EXCH.64 URZ, [UR4+0xc8], UR8 ;  /* 0x0000c80804ff75b2 */ /* 0x0008640008000100 */
[----:B----4-:R-:W-:Y:S01]  /*0bd0*/  NOP ;  /* 0x0000000000007918 */ /* 0x010fe20000000000 */
.L_x_13:
[----:B------:R-:W4:Y:S01]  /*0be0*/  SHFL.IDX PT, R0, R96, RZ, 0x1f ;  /* 0x00001fff60007589 */ /* 0x000f2200000e0000 */
[----:B------:R-:W-:Y:S01]  /*0bf0*/  ISETP.NE.OR P1, PT, RZ, UR10, !P1 ;  /* 0x0000000aff007c0c */ /* 0x000fe2000cf25670 */
        /* <DEDUP_REMOVED lines=12> */
[----:B------:R4:W3:Y:S01]  /*0cc0*/  SYNCS.EXCH.64 URZ, [UR4+0xe0], UR6 ;  /* 0x0000e00604ff75b2 */ /* 0x0008e20008000100 */
[----:B------:R4:W1:Y:S01]  /*0cd0*/  SYNCS.EXCH.64 URZ, [UR4+0xd8], UR6 ;  /* 0x0000d80604ff75b2 */ /* 0x0008620008000100 */
[----:B------:R4:W1:Y:S02]  /*0ce0*/  SYNCS.EXCH.64 URZ, [UR4+0xe8], UR6 ;  /* 0x0000e80604ff75b2 */ /* 0x0008640008000100 */
[----:B----4-:R-:W-:Y:S01]  /*0cf0*/  NOP ;  /* 0x0000000000007918 */ /* 0x010fe20000000000 */
.L_x_14:
[----:B------:R-:W-:Y:S01]  /*0d00*/  VOTEU.ALL UP1, P1 ;  /* 0x0000000000ff7886 */ /* 0x000fe20000820000 */
[----:B--23--:R-:W2:Y:S01]  /*0d10*/  LDCU UR7, c[0x0][0x36c] ;  /* 0x00006d80ff0777ac */ /* 0x00cea20008000800 */
[----:B------:R-:W-:Y:S01]  /*0d20*/  NOP ;  /* 0x0000000000007918 */ /* 0x000fe20000000000 */
[----:B------:R-:W-:Y:S01]  /*0d30*/  LOP3.LUT R10, R105, 0x1f, RZ, 0xc0, !PT ;  /* 0x0000001f690a7812 */ /* 0x000fe200078ec0ff */
[----:B------:R-:W-:Y:S01]  /*0d40*/  UMOV UR4, 0x20 ;  /* 0x0000002000047882 */ /* 0x000fe20000000000 */
[----:B------:R-:W-:Y:S01]  /*0d50*/  @!UP1 UMOV UR6, 0x400 ;  /* 0x0000040000069882 */ /* 0x000fe20000000000 */
[----:B------:R-:W-:-:S04]  /*0d60*/  @!UP1 UIADD3 UR4, UPT, UPT, -UR4, 0x100000, URZ ;  /* 0x0010000004049890 */ /* 0x000fc8000fffe1ff */
[----:B------:R-:W-:Y:S02]  /*0d70*/  @!UP1 USHF.L.U32 UR5, UR4, 0xb, URZ ;  /* 0x0000000b04059899 */ /* 0x000fe400080006ff */
[----:B------:R-:W-:Y:S02]  /*0d80*/  @!UP1 USHF.L.U32 UR4, UR4, 0x1, URZ ;  /* 0x0000000104049899 */ /* 0x000fe400080006ff */
[----:B------:R-:W-:Y:S01]  /*0d90*/  @!UP1 ULEA UR6, UR46, UR6, 0x18 ;  /* 0x000000062e069291 */ /* 0x000fe2000f8ec0ff */
[----:B------:R-:W-:Y:S01]  /*0da0*/  VOTEU.ALL UP1, P1 ;  /* 0x0000000000ff7886 */ /* 0x000fe20000820000 */
[----:B------:R-:W-:Y:S01]  /*0db0*/  UISETP.NE.AND UP4, UPT, UR10, URZ, UPT ;  /* 0x000000ff0a00728c */ /* 0x000fe2000bf85270 */
[----:B------:R-:W3:Y:S09]  /*0dc0*/  FENCE.VIEW.ASYNC.S ;  /* 0x00000000000073c6 */ /* 0x000ef20000000000 */
[----:B---3--:R3:W4:Y:S01]  /*0dd0*/  @!UP1 SYNCS.EXCH.64 URZ, [UR6+0xf0], UR4 ;  /* 0x0000f00406ff95b2 */ /* 0x0087220008000100 */
[----:B--2---:R-:W-:-:S09]  /*0de0*/  UISETP.EQ.U32.AND UP1, UPT, UR7, 0x1, UPT ;  /* 0x000000010700788c */ /* 0x004fd2000bf22070 */
[----:B------:R-:W-:Y:S05]  /*0df0*/  BRA.U !UP1, `(.L_x_15) ;  /* 0x0000000109087547 */ /* 0x000fea000b800000 */
[----:B-1--4-:R-:W-:Y:S01]  /*0e00*/  UCGABAR_ARV ;  /* 0x00000000000079c7 */ /* 0x012fe20008000000 */
[----:B------:R-:W-:Y:S05]  /*0e10*/  BRA `(.L_x_16) ;  /* 0x0000000000047947 */ /* 0x000fea0003800000 */
.L_x_15:
[----:B-1--4-:R-:W-:Y:S01]  /*0e20*/  NOP ;  /* 0x0000000000007918 */ /* 0x012fe20000000000 */
.L_x_16:
[----:B------:R-:W1:Y:S01]  /*0e30*/  S2R R15, SR_CTAID.Y ;  /* 0x00000000000f7919 */ /* 0x000e620000002600 */
[----:B------:R-:W-:-:S05]  /*0e40*/  CS2R.32 R91, SR_CgaSize ;  /* 0x00000000005b7805 */ /* 0x000fca0000008a00 */
[----:B------:R-:W-:-:S05]  /*0e50*/  IMAD R91, R91, -0xa0, RZ ;  /* 0xffffff605b5b7824 */ /* 0x000fca00078e02ff */
[----:B---3--:R-:W-:-:S14]  /*0e60*/  R2UR UR4, R91 ;  /* 0x000000005b0472ca */ /* 0x008fdc00000e0000 */
[----:B------:R-:W2:Y:S01]  /*0e70*/  LDCU UR4, c[0x0][UR4+0x2b4] ;  /* 0x00005680040477ac */ /* 0x000ea20008000800 */
[----:B------:R-:W-:-:S05]  /*0e80*/  CS2R.32 R0, SR_CgaSize ;  /* 0x0000000000007805 */ /* 0x000fca0000008a00 */
[----:B------:R-:W-:-:S06]  /*0e90*/  IMAD R0, R0, -0xa0, RZ ;  /* 0xffffff6000007824 */ /* 0x000fcc00078e02ff */
[----:B------:R-:W3:Y:S01]  /*0ea0*/  LDC R0, c[0x0][R0+0x2a4] ;  /* 0x0000a90000007b82 */ /* 0x000ee20000000800 */
[----:B------:R-:W-:Y:S01]  /*0eb0*/  PRMT R8, RZ, 0x7610, R8 ;  /* 0x00007610ff087816 */ /* 0x000fe20000000008 */
[----:B------:R-:W4:Y:S01]  /*0ec0*/  S2R R9, SR_CTAID.X ;  /* 0x0000000000097919 */ /* 0x000f220000002500 */
[----:B------:R-:W-:-:S05]  /*0ed0*/  CS2R.32 R91, SR_CgaSize ;  /* 0x00000000005b7805 */ /* 0x000fca0000008a00 */
[----:B------:R-:W-:-:S05]  /*0ee0*/  IMAD R91, R91, -0xa0, RZ ;  /* 0xffffff605b5b7824 */ /* 0x000fca00078e02ff */
[----:B------:R-:W-:-:S14]  /*0ef0*/  R2UR UR5, R91 ;  /* 0x000000005b0572ca */ /* 0x000fdc00000e0000 */
[----:B------:R-:W3:Y:S01]  /*0f00*/  LDCU UR5, c[0x0][UR5+0x2b0] ;  /* 0x00005600050577ac */ /* 0x000ee20008000800 */
[----:B------:R-:W-:Y:S01]  /*0f10*/  UISETP.NE.AND UP2, UPT, UR10, 0x2, UPT ;  /* 0x000000020a00788c */ /* 0x000fe2000bf45270 */
[----:B------:R-:W2:Y:S01]  /*0f20*/  LDC R13, c[0x0][0xb24] ;  /* 0x0002c900ff0d7b82 */ /* 0x000ea20000000800 */
[----:B------:R-:W-:-:S05]  /*0f30*/  CS2R.32 R2, SR_CgaSize ;  /* 0x0000000000027805 */ /* 0x000fca0000008a00 */
[----:B------:R-:W-:-:S06]  /*0f40*/  IMAD R2, R2, -0xa0, RZ ;  /* 0xffffff6002027824 */ /* 0x000fcc00078e02ff */
[----:B------:R-:W3:Y:S08]  /*0f50*/  LDC R2, c[0x0][R2+0x2a0] ;  /* 0x0000a80002027b82 */ /* 0x000ef00000000800 */
[----:B------:R-:W3:Y:S01]  /*0f60*/  LDC R40, c[0x0][0xb24] ;  /* 0x0002c900ff287b82 */ /* 0x000ee20000000800 */
[----:B-1----:R-:W-:-:S07]  /*0f70*/  I2FP.F32.U32 R90, R15 ;  /* 0x0000000f005a7245 */ /* 0x002fce0000201000 */
[----:B------:R-:W1:Y:S01]  /*0f80*/  S2UR UR60, SR_CTAID.Z ;  /* 0x00000000003c79c3 */ /* 0x000e620000002700 */
[----:B--2---:R-:W-:Y:S01]  /*0f90*/  ISETP.GE.AND P0, PT, R13, 0x1, PT ;  /* 0x000000010d00780c */ /* 0x004fe20003f06270 */
[----:B----4-:R-:W-:Y:S01]  /*0fa0*/  IMAD.MOV.U32 R14, RZ, RZ, R9 ;  /* 0x000000ffff0e7224 */ /* 0x010fe200078e0009 */
[----:B------:R-:W-:Y:S01]  /*0fb0*/  I2FP.F32.U32 R91, R9 ;  /* 0x00000009005b7245 */ /* 0x000fe20000201000 */
[----:B------:R-:W-:Y:S01]  /*0fc0*/  FMUL R90, R90, UR4 ;  /* 0x000000045a5a7c20 */ /* 0x000fe20008400000 */
[----:B------:R-:W2:Y:S03]  /*0fd0*/  LDCU UR4, c[0x0][0xb30] ;  /* 0x00016600ff0477ac */ /* 0x000ea60008000800 */
[----:B---3--:R-:W-:Y:S02]  /*0fe0*/  FMUL R91, R91, UR5 ;  /* 0x000000055b5b7c20 */ /* 0x008fe40008400000 */
[----:B------:R-:W3:Y:S08]  /*0ff0*/  F2I.U32.TRUNC.NTZ R90, R90 ;  /* 0x0000005a005a7305 */ /* 0x000ef0000020f000 */
[----:B------:R-:W4:Y:S01]  /*1000*/  F2I.U32.TRUNC.NTZ R91, R91 ;  /* 0x0000005b005b7305 */ /* 0x000f22000020f000 */
[----:B--2---:R-:W-:Y:S01]  /*1010*/  UISETP.NE.AND UP3, UPT, UR4, 0x1, UPT ;  /* 0x000000010400788c */ /* 0x004fe2000bf65270 */
[----:B---3--:R-:W-:-:S05]  /*1020*/  IADD3 R90, PT, PT, -R90, RZ, RZ ;  /* 0x000000ff5a5a7210 */ /* 0x008fca0007ffe1ff */
[----:B------:R-:W-:Y:S01]  /*1030*/  IMAD R90, R0, R90, R15 ;  /* 0x0000005a005a7224 */ /* 0x000fe200078e020f */
[----:B------:R-:W-:Y:S01]  /*1040*/  PRMT R0, RZ, 0x7610, R0 ;  /* 0x00007610ff007816 */ /* 0x000fe20000000000 */
[----:B----4-:R-:W-:-:S04]  /*1050*/  IMAD.MOV R91, RZ, RZ, -R91 ;  /* 0x000000ffff5b7224 */ /* 0x010fc800078e0a5b */
[----:B------:R-:W-:Y:S01]  /*1060*/  IMAD R91, R2, R91, R9 ;  /* 0x0000005b025b7224 */ /* 0x000fe200078e0209 */
[----:B-1----:R-:W-:Y:S06]  /*1070*/  BRA.U UP4, `(.L_x_17) ;  /* 0x0000000104247547 */ /* 0x002fec000b800000 */
[----:B------:R-:W-:Y:S01]  /*1080*/  ISETP.NE.AND P1, PT, R90, RZ, PT ;  /* 0x000000ff5a00720c */ /* 0x000fe20003f25270 */
[----:B------:R-:W-:Y:S01]  /*1090*/  IMAD.MOV.U32 R0, RZ, RZ, 0x3 ;  /* 0x00000003ff007424 */ /* 0x000fe200078e00ff */
[C---:B------:R-:W-:Y:S02]  /*10a0*/  LOP3.LUT R2, R91.reuse, 0xfffffffe, RZ, 0xc0, !PT ;  /* 0xfffffffe5b027812 */ /* 0x040fe400078ec0ff */
[----:B------:R-:W-:Y:S02]  /*10b0*/  ISETP.LT.U32.OR P1, PT, R91, 0x2, !P1 ;  /* 0x000000025b00780c */ /* 0x000fe40004f21470 */
[----:B------:R-:W-:Y:S02]  /*10c0*/  SHF.L.U32 R0, R0, R2, RZ ;  /* 0x0000000200007219 */ /* 0x000fe400000006ff */
[----:B------:R-:W-:Y:S02]  /*10d0*/  SEL R4, RZ, 0x1, !P1 ;  /* 0x00000001ff047807 */ /* 0x000fe40004800000 */
[----:B------:R-:W-:-:S05]  /*10e0*/  SEL R3, RZ, 0x2, !P1 ;  /* 0x00000002ff037807 */ /* 0x000fca0004800000 */
[----:B------:R-:W-:-:S05]  /*10f0*/  IMAD.IADD R3, R4, 0x1, R3 ;  /* 0x0000000104037824 */ /* 0x000fca00078e0203 */
[----:B------:R-:W-:Y:S02]  /*1100*/  PRMT R8, R3, 0x7610, R8 ;  /* 0x0000761003087816 */ /* 0x000fe40000000008 */
.L_x_17:
[----:B------:R-:W-:Y:S05]  /*1110*/  @!P0 BRA `(.L_x_18) ;  /* 0x0000000000b88947 */ /* 0x000fea0003800000 */
[----:B------:R-:W1:Y:S01]  /*1120*/  LDC.64 R4, c[0x0][0xb18] ;  /* 0x0002c600ff047b82 */ /* 0x000e620000000a00 */
[----:B------:R-:W-:-:S07]  /*1130*/  ISETP.NE.AND P0, PT, R13, 0x1, PT ;  /* 0x000000010d00780c */ /* 0x000fce0003f05270 */
[----:B------:R-:W2:Y:S08]  /*1140*/  LDC R16, c[0x0][0xb0c] ;  /* 0x0002c300ff107b82 */ /* 0x000eb00000000800 */
[----:B------:R-:W3:Y:S08]  /*1150*/  LDC R18, c[0x0][0x370] ;  /* 0x0000dc00ff127b82 */ /* 0x000ef00000000800 */
[----:B------:R-:W4:Y:S01]  /*1160*/  LDC R17, c[0x0][0x374] ;  /* 0x0000dd00ff117b82 */ /* 0x000f220000000800 */
[----:B-1----:R-:W-:-:S07]  /*1170*/  ISETP.NE.AND P1, PT, R4, 0x1, PT ;  /* 0x000000010400780c */ /* 0x002fce0003f25270 */
[----:B------:R-:W3:Y:S01]  /*1180*/  LDC.64 R6, c[0x0][0xb10] ;  /* 0x0002c400ff067b82 */ /* 0x000ee20000000a00 */
[----:B--2---:R-:W-:-:S07]  /*1190*/  ISETP.NE.AND P2, PT, R16, 0x1, PT ;  /* 0x000000011000780c */ /* 0x004fce0003f45270 */
[----:B------:R-:W1:Y:S08]  /*11a0*/  LDC R14, c[0x0][0xb20] ;  /* 0x0002c800ff0e7b82 */ /* 0x000e700000000800 */
[----:B------:R-:W2:Y:S01]  /*11b0*/  LDC.64 R2, c[0x0][0xb28] ;  /* 0x0002ca00ff027b82 */ /* 0x000ea20000000a00 */
[----:B----4-:R-:W-:-:S04]  /*11c0*/  IMAD.HI.U32 R19, R17, R5, RZ ;  /* 0x0000000511137227 */ /* 0x010fc800078e00ff */
[----:B------:R-:W-:-:S04]  /*11d0*/  IMAD.HI.U32 R5, R15, R5, RZ ;  /* 0x000000050f057227 */ /* 0x000fc800078e00ff */
[----:B---3--:R-:W-:-:S05]  /*11e0*/  IMAD.HI.U32 R20, R18, R6, RZ ;  /* 0x0000000612147227 */ /* 0x008fca00078e00ff */
[-C--:B------:R-:W-:Y:S01]  /*11f0*/  @P2 SHF.R.U32.HI R18, RZ, R7.reuse, R20 ;  /* 0x00000007ff122219 */ /* 0x080fe20000011614 */
[----:B------:R-:W-:Y:S01]  /*1200*/  IMAD.HI.U32 R20, R9, R6, RZ ;  /* 0x0000000609147227 */ /* 0x000fe200078e00ff */
[-C--:B-1----:R-:W-:Y:S02]  /*1210*/  @P1 SHF.R.U32.HI R17, RZ, R14.reuse, R19 ;  /* 0x0000000eff111219 */ /* 0x082fe40000011613 */
[----:B------:R-:W-:Y:S02]  /*1220*/  SHF.R.U32.HI R5, RZ, R14, R5 ;  /* 0x0000000eff057219 */ /* 0x000fe40000011605 */
[----:B------:R-:W-:Y:S02]  /*1230*/  SHF.R.U32.HI R20, RZ, R7, R20 ;  /* 0x00000007ff147219 */ /* 0x000fe40000011614 */
[----:B------:R-:W-:Y:S01]  /*1240*/  SEL R5, R15, R5, !P1 ;  /* 0x000000050f057207 */ /* 0x000fe20004800000 */
[----:B--2---:R-:W-:Y:S01]  /*1250*/  IMAD.HI.U32 R19, R17, R2, RZ ;  /* 0x0000000211137227 */ /* 0x004fe200078e00ff */
[----:B------:R-:W-:-:S03]  /*1260*/  SEL R14, R9, R20, !P2 ;  /* 0x00000014090e7207 */ /* 0x000fc60005000000 */
[----:B------:R-:W-:Y:S01]  /*1270*/  IMAD.HI.U32 R6, R18, R2, RZ ;  /* 0x0000000212067227 */ /* 0x000fe200078e00ff */
[----:B------:R-:W-:-:S04]  /*1280*/  @P0 SHF.R.U32.HI R17, RZ, R3, R19 ;  /* 0x00000003ff110219 */ /* 0x000fc80000011613 */
[----:B------:R-:W-:Y:S01]  /*1290*/  @P0 SHF.R.U32.HI R18, RZ, R3, R6 ;  /* 0x00000003ff120219 */ /* 0x000fe20000011606 */
[----:B------:R-:W-:-:S04]  /*12a0*/  IMAD R17, R17, R13, RZ ;  /* 0x0000000d11117224 */ /* 0x000fc800078e02ff */
[----:B------:R-:W-:Y:S01]  /*12b0*/  IMAD R6, R18, R13, RZ ;  /* 0x0000000d12067224 */ /* 0x000fe200078e02ff */
[----:B------:R-:W-:-:S04]  /*12c0*/  ISETP.GE.AND P1, PT, R5, R17, PT ;  /* 0x000000110500720c */ /* 0x000fc80003f26270 */
[----:B------:R-:W-:Y:S01]  /*12d0*/  ISETP.GE.OR P1, PT, R14, R6, P1 ;  /* 0x000000060e00720c */ /* 0x000fe20000f26670 */
[----:B------:R-:W-:-:S05]  /*12e0*/  IMAD.HI.U32 R6, R5, R2, RZ ;  /* 0x0000000205067227 */ /* 0x000fca00078e00ff */
[----:B------:R-:W-:-:S04]  /*12f0*/  SHF.R.U32.HI R6, RZ, R3, R6 ;  /* 0x00000003ff067219 */ /* 0x000fc80000011606 */
[----:B------:R-:W-:-:S03]  /*1300*/  SEL R6, R5, R6, !P0 ;  /* 0x0000000605067207 */ /* 0x000fc60004000000 */
[----:B------:R-:W-:Y:S01]  /*1310*/  @!P1 IMAD.HI.U32 R7, R14, R2, RZ ;  /* 0x000000020e079227 */ /* 0x000fe200078e00ff */
[----:B------:R-:W-:-:S04]  /*1320*/  IADD3 R2, PT, PT, -R6, RZ, RZ ;  /* 0x000000ff06027210 */ /* 0x000fc80007ffe1ff */
[----:B------:R-:W-:Y:S01]  /*1330*/  @!P1 SHF.R.U32.HI R3, RZ, R3, R7 ;  /* 0x00000003ff039219 */ /* 0x000fe20000011607 */
[----:B------:R-:W-:Y:S01]  /*1340*/  IMAD R2, R13, R2, R5 ;  /* 0x000000020d027224 */ /* 0x000fe200078e0205 */
[----:B------:R-:W-:Y:S02]  /*1350*/  IADD3 R7, PT, PT, -R5, RZ, RZ ;  /* 0x000000ff05077210 */ /* 0x000fe40007ffe1ff */
[----:B------:R-:W-:-:S03]  /*1360*/  @!P1 SEL R3, R14, R3, !P0 ;  /* 0x000000030e039207 */ /* 0x000fc60004000000 */
[----:B------:R-:W-:Y:S02]  /*1370*/  IMAD R7, R4, R7, R15 ;  /* 0x0000000704077224 */ /* 0x000fe400078e020f */
[--C-:B------:R-:W-:Y:S02]  /*1380*/  @!P1 IMAD.IADD R6, R6, 0x1, -R3.reuse ;  /* 0x0000000106069824 */ /* 0x100fe400078e0a03 */
[----:B------:R-:W-:Y:S01]  /*1390*/  @!P1 IMAD R3, R2, R18, R3 ;  /* 0x0000001202039224 */ /* 0x000fe200078e0203 */
[----:B------:R-:W-:Y:S01]  /*13a0*/  IADD3 R2, PT, PT, -R14, RZ, RZ ;  /* 0x000000ff0e027210 */ /* 0x000fe20007ffe1ff */
[----:B------:R-:W-:Y:S02]  /*13b0*/  @!P1 IMAD R5, R6, R13, R14 ;  /* 0x0000000d06059224 */ /* 0x000fe400078e020e */
[----:B------:R-:W-:Y:S02]  /*13c0*/  @!P1 IMAD.MOV.U32 R14, RZ, RZ, R3 ;  /* 0x000000ffff0e9224 */ /* 0x000fe400078e0003 */
[----:B------:R-:W-:-:S02]  /*13d0*/  IMAD R2, R16, R2, R9 ;  /* 0x0000000210027224 */ /* 0x000fc400078e0209 */
[----:B------:R-:W-:Y:S02]  /*13e0*/  IMAD R15, R5, R4, R7 ;  /* 0x00000004050f7224 */ /* 0x000fe400078e0207 */
[----:B------:R-:W-:Y:S02]  /*13f0*/  IMAD R14, R14, R16, R2 ;  /* 0x000000100e0e7224 */ /* 0x000fe400078e0202 */
.L_x_18:
[----:B------:R-:W-:Y:S05]  /*1400*/  BRA.U UP3, `(.L_x_19) ;  /* 0x0000000103407547 */ /* 0x000fea000b800000 */
[----:B------:R-:W1:Y:S08]  /*1410*/  LDC.64 R4, c[0x0][0xb10] ;  /* 0x0002c400ff047b82 */ /* 0x000e700000000a00 */
[----:B------:R-:W2:Y:S08]  /*1420*/  LDC.64 R2, c[0x0][0xb18] ;  /* 0x0002c600ff027b82 */ /* 0x000eb00000000a00 */
[----:B------:R-:W3:Y:S08]  /*1430*/  LDC R6, c[0x0][0xb20] ;  /* 0x0002c800ff067b82 */ /* 0x000ef00000000800 */
[----:B------:R-:W4:Y:S01]  /*1440*/  LDC R7, c[0x0][0xb0c] ;  /* 0x0002c300ff077b82 */ /* 0x000f220000000800 */
[----:B-1----:R-:W-:-:S05]  /*1450*/  IMAD.HI.U32 R4, R14, R4, RZ ;  /* 0x000000040e047227 */ /* 0x002fca00078e00ff */
[----:B------:R-:W-:Y:S01]  /*1460*/  SHF.R.U32.HI R4, RZ, R5, R4 ;  /* 0x00000005ff047219 */ /* 0x000fe20000011604 */
[----:B--2---:R-:W-:Y:S01]  /*1470*/  IMAD.HI.U32 R3, R15, R3, RZ ;  /* 0x000000030f037227 */ /* 0x004fe200078e00ff */
[----:B------:R-:W-:-:S04]  /*1480*/  ISETP.NE.AND P0, PT, R2, 0x1, PT ;  /* 0x000000010200780c */ /* 0x000fc80003f05270 */
[----:B---3--:R-:W-:-:S04]  /*1490*/  SHF.R.U32.HI R3, RZ, R6, R3 ;  /* 0x00000006ff037219 */ /* 0x008fc80000011603 */
[----:B------:R-:W-:Y:S02]  /*14a0*/  SEL R3, R15, R3, !P0 ;  /* 0x000000030f037207 */ /* 0x000fe40004000000 */
[----:B----4-:R-:W-:-:S04]  /*14b0*/  ISETP.NE.AND P1, PT, R7, 0x1, PT ;  /* 0x000000010700780c */ /* 0x010fc80003f25270 */
[----:B------:R-:W-:-:S05]  /*14c0*/  SEL R5, R14, R4, !P1 ;  /* 0x000000040e057207 */ /* 0x000fca0004800000 */
[----:B------:R-:W-:Y:S02]  /*14d0*/  IMAD.IADD R4, R3, 0x1, -R5 ;  /* 0x0000000103047824 */ /* 0x000fe400078e0a05 */
[----:B------:R-:W-:Y:S02]  /*14e0*/  IMAD.IADD R3, R5, 0x1, -R3 ;  /* 0x0000000105037824 */ /* 0x000fe400078e0a03 */
[----:B------:R-:W-:Y:S02]  /*14f0*/  IMAD R14, R4, R7, R14 ;  /* 0x00000007040e7224 */ /* 0x000fe400078e020e */
[----:B------:R-:W-:Y:S02]  /*1500*/  IMAD R15, R3, R2, R15 ;  /* 0x00000002030f7224 */ /* 0x000fe400078e020f */
.L_x_19:
[----:B------:R-:W-:Y:S05]  /*1510*/  BRA.U !UP1, `(.L_x_20) ;  /* 0x00000001090c7547 */ /* 0x000fea000b800000 */
[----:B------:R-:W-:Y:S01]  /*1520*/  UCGABAR_WAIT ;  /* 0x0000000000007dc7 */ /* 0x000fe20008000000 */
[----:B------:R-:W-:Y:S01]  /*1530*/  CCTL.IVALL ;  /* 0x00000000ff00798f */ /* 0x000fe20002000000 */
[----:B------:R-:W-:Y:S05]  /*1540*/  BRA `(.L_x_21) ;  /* 0x0000000000047947 */ /* 0x000fea0003800000 */
.L_x_20:
[----:B------:R-:W-:Y:S06]  /*1550*/  BAR.SYNC.DEFER_BLOCKING 0x0 ;  /* 0x0000000000007b1d */ /* 0x000fec0000010000 */
.L_x_21:
[----:B------:R-:W-:Y:S05]  /*1560*/  BRA.U UP2, `(.L_x_22) ;  /* 0x0000001502947547 */ /* 0x000fea000b800000 */
[----:B------:R-:W1:Y:S01]  /*1570*/  LDCU UR6, c[0x0][0x38c] ;  /* 0x00007180ff0677ac */ /* 0x000e620008000800 */
[----:B------:R-:W2:Y:S01]  /*1580*/  LDC R8, c[0x0][0x370] ;  /* 0x0000dc00ff087b82 */ /* 0x000ea20000000800 */
[C---:B------:R-:W-:Y:S01]  /*1590*/  IMAD.SHL.U32 R19, R9.reuse, 0x80, RZ ;  /* 0x0000008009137824 */ /* 0x040fe200078e00ff */
[----:B------:R-:W-:Y:S01]  /*15a0*/  PLOP3.LUT P1, PT, PT, PT, UP5, 0x80, 0x8 ;  /* 0x000000000008781c */ /* 0x000fe20003f2f058 */
[----:B------:R-:W-:Y:S01]  /*15b0*/  UISETP.NE.AND UP1, UPT, UR10, URZ, UPT ;  /* 0x000000ff0a00728c */ /* 0x000fe2000bf25270 */
[----:B------:R-:W-:Y:S01]  /*15c0*/  ISETP.NE.AND P4, PT, R10, RZ, P5 ;  /* 0x000000ff0a00720c */ /* 0x000fe20002f85270 */
[----:B------:R-:W-:Y:S01]  /*15d0*/  IMAD.SHL.U32 R18, R9, 0x40, RZ ;  /* 0x0000004009127824 */ /* 0x000fe200078e00ff */
[----:B------:R-:W-:Y:S01]  /*15e0*/  PLOP3.LUT P1, PT, P1, PT, PT, 0x8, 0x80 ;  /* 0x000000000080781c */ /* 0x000fe20000f2e170 */
[----:B------:R-:W-:Y:S01]  /*15f0*/  IMAD.MOV.U32 R17, RZ, RZ, 0x1 ;  /* 0x00000001ff117424 */ /* 0x000fe200078e00ff */
[----:B------:R-:W3:Y:S01]  /*1600*/  LDC R0, c[0x0][0x374] ;  /* 0x0000dd00ff007b82 */ /* 0x000ee20000000800 */
[----:B------:R-:W-:Y:S01]  /*1610*/  IMAD.MOV.U32 R16, RZ, RZ, RZ ;  /* 0x000000ffff107224 */ /* 0x000fe200078e00ff */
[----:B------:R-:W-:Y:S01]  /*1620*/  CS2R R12, SRZ ;  /* 0x00000000000c7805 */ /* 0x000fe2000001ff00 */
[----:B------:R-:W-:Y:S01]  /*1630*/  IMAD.MOV.U32 R11, RZ, RZ, 0x1 ;  /* 0x00000001ff0b7424 */ /* 0x000fe200078e00ff */
[----:B------:R-:W-:Y:S01]  /*1640*/  LOP3.LUT R19, R19, 0x80, RZ, 0xc0, !PT ;  /* 0x0000008013137812 */ /* 0x000fe200078ec0ff */
[----:B------:R-:W4:Y:S01]  /*1650*/  LDCU.64 UR38, c[0x0][0x348] ;  /* 0x00006900ff2677ac */ /* 0x000f220008000a00 */
[----:B-1----:R-:W-:-:S02]  /*1660*/  UIADD3 UR5, UPT, UPT, UR6, 0xff, URZ ;  /* 0x000000ff06057890 */ /* 0x002fc4000fffe0ff */
[----:B------:R-:W-:Y:S02]  /*1670*/  UIADD3 UR61, UPT, UPT, UR6, 0x1fe, URZ ;  /* 0x000001fe063d7890 */ /* 0x000fe4000fffe0ff */
[----:B------:R-:W-:Y:S02]  /*1680*/  USHF.R.S32.HI UR4, URZ, 0x1f, UR5 ;  /* 0x0000001fff047899 */ /* 0x000fe40008011405 */
[----:B------:R-:W-:Y:S02]  /*1690*/  USEL UR37, UR37, 0x2, UP1 ;  /* 0x0000000225257887 */ /* 0x000fe40008800000 */
[----:B------:R-:W-:Y:S01]  /*16a0*/  ULEA.HI UR4, UR4, UR5, URZ, 0x8 ;  /* 0x0000000504047291 */ /* 0x000fe2000f8f40ff */
[----:B------:R-:W-:-:S03]  /*16b0*/  UMOV UR23, URZ ;  /* 0x000000ff00177c82 */ /* 0x000fc60008000000 */
[----:B------:R-:W-:Y:S02]  /*16c0*/  USHF.R.S32.HI UR53, URZ, 0x8, UR4 ;  /* 0x00000008ff357899 */ /* 0x000fe40008011404 */
[----:B------:R-:W-:Y:S02]  /*16d0*/  UIADD3 UR4, UPT, UPT, UR6, -0x1, URZ ;  /* 0xffffffff06047890 */ /* 0x000fe4000fffe0ff */
[----:B------:R-:W-:Y:S02]  /*16e0*/  UISETP.LT.U32.AND UP0, UPT, UR53, 0x2, UPT ;  /* 0x000000023500788c */ /* 0x000fe4000bf01070 */
[----:B------:R-:W-:Y:S02]  /*16f0*/  UISETP.GE.U32.AND UP2, UPT, UR4, -0x1ff, UPT ;  /* 0xfffffe010400788c */ /* 0x000fe4000bf46070 */
[----:B------:R-:W-:-:S04]  /*1700*/  USEL UR47, UR53, 0x2, UP0 ;  /* 0x00000002352f7887 */ /* 0x000fc80008000000 */
[----:B------:R-:W-:Y:S02]  /*1710*/  UIADD3 UR4, UPT, UPT, UR47, -0x1, URZ ;  /* 0xffffffff2f047890 */ /* 0x000fe4000fffe0ff */
[----:B------:R-:W-:-:S03]  /*1720*/  UIADD3 UR55, UPT, UPT, UR53, -UR47, URZ ;  /* 0x8000002f35377290 */ /* 0x000fc6000fffe0ff */
[----:B------:R-:W-:-:S04]  /*1730*/  @UP2 UIADD3 UR4, UPT, UPT, UR47, URZ, URZ ;  /* 0x000000ff2f042290 */ /* 0x000fc8000fffe0ff */
[----:B------:R-:W-:Y:S02]  /*1740*/  UIADD3 UR45, UPT, UPT, UR4, 0x1, URZ ;  /* 0x00000001042d7890 */ /* 0x000fe4000fffe0ff */
[----:B--2-4-:R-:W-:-:S12]  /*1750*/  UIADD3 UR54, UPT, UPT, -UR4, URZ, URZ ;  /* 0x000000ff04367290 */ /* 0x014fd8000fffe1ff */
.L_x_46:
[----:B------:R-:W-:Y:S01]  /*1760*/  UISETP.NE.AND UP0, UPT, UR46, URZ, UPT ;  /* 0x000000ff2e00728c */ /* 0x000fe2000bf05270 */
[----:B------:R-:W1:Y:S08]  /*1770*/  S2UR UR46, SR_CgaCtaId ;  /* 0x00000000002e79c3 */ /* 0x000e700000008800 */
[----:B------:R-:W-:Y:S05]  /*1780*/  BRA.U UP0, `(.L_x_23) ;  /* 0x0000000100347547 */ /* 0x000fea000b800000 */
[----:B------:R-:W2:Y:S01]  /*1790*/  S2R R2, SR_CgaCtaId ;  /* 0x0000000000027919 */ /* 0x000ea20000008800 */
[----:B------:R-:W-:-:S04]  /*17a0*/  MOV R3, 0x400 ;  /* 0x0000040000037802 */ /* 0x000fc80000000f00 */
[----:B--2---:R-:W-:Y:S02]  /*17b0*/  LEA R2, R2, R3, 0x18 ;  /* 0x0000000302027211 */ /* 0x004fe400078ec0ff */
[----:B------:R-:W-:-:S03]  /*17c0*/  SHF.L.U32 R3, R11, 0x1f, RZ ;  /* 0x0000001f0b037819 */ /* 0x000fc600000006ff */
[----:B------:R-:W-:-:S04]  /*17d0*/  IMAD R2, R12, 0x8, R2 ;  /* 0x000000080c027824 */ /* 0x000fc800078e0202 */
[----:B------:R-:W2:Y:S02]  /*17e0*/  SYNCS.PHASECHK.TRANS64.TRYWAIT P0, [R2+URZ+0xe0], R3 ;  /* 0x0000e003020075a7 */ /* 0x000ea400080011ff */
[----:B--2---:R-:W-:Y:S05]  /*17f0*/  @!P0 BRA `(.L_x_24) ;  /* 0x0000008800388947 */ /* 0x004fea0003800000 */
.L_x_151:
[----:B------:R-:W-:Y:S01]  /*1800*/  VIADD R12, R12, 0x1 ;  /* 0x000000010c0c7836 */ /* 0x000fe20000000000 */
[----:B------:R2:W-:Y:S04]  /*1810*/  SYNCS.ARRIVE.TRANS64.A1T0 RZ, [R2+URZ+0xd0], RZ ;  /* 0x0000d0ff02ff79a7 */ /* 0x0005e800081000ff */
[----:B------:R-:W-:-:S04]  /*1820*/  ISETP.NE.AND P0, PT, R12, 0x2, PT ;  /* 0x000000020c00780c */ /* 0x000fc80003f05270 */
[----:B------:R-:W-:Y:S02]  /*1830*/  SEL R12, R12, RZ, P0 ;  /* 0x000000ff0c0c7207 */ /* 0x000fe40000000000 */
[----:B--2---:R-:W-:-:S04]  /*1840*/  SEL R2, RZ, 0x1, P0 ;  /* 0x00000001ff027807 */ /* 0x004fc80000000000 */
[----:B------:R-:W-:-:S07]  /*1850*/  LOP3.LUT R11, R11, R2, RZ, 0x3c, !PT ;  /* 0x000000020b0b7212 */ /* 0x000fce00078e3cff */
.L_x_23:
[----:B------:R-:W-:Y:S01]  /*1860*/  UMOV UR21, 0x400 ;  /* 0x0000040000157882 */ /* 0x000fe20000000000 */
[----:B------:R-:W-:Y:S01]  /*1870*/  SHF.L.U32 R2, R17, 0x1f, RZ ;  /* 0x0000001f11027819 */ /* 0x000fe200000006ff */
[----:B-1----:R-:W-:Y:S01]  /*1880*/  ULEA UR21, UR46, UR21, 0x18 ;  /* 0x000000152e157291 */ /* 0x002fe2000f8ec0ff */
[----:B------:R-:W-:Y:S01]  /*1890*/  R2UR UR5, R15 ;  /* 0x000000000f0572ca */ /* 0x000fe200000e0000 */
[----:B------:R-:W-:Y:S01]  /*18a0*/  UISETP.GE.U32.AND UP0, UPT, UR61, 0x1ff, UPT ;  /* 0x000001ff3d00788c */ /* 0x000fe2000bf06070 */
[----:B------:R-:W-:Y:S01]  /*18b0*/  R2UR UR59, R18 ;  /* 0x00000000123b72ca */ /* 0x000fe200000e0000 */
[----:B------:R-:W-:Y:S01]  /*18c0*/  ULEA UR4, UR23, UR21, 0x3 ;  /* 0x0000001517047291 */ /* 0x000fe2000f8e18ff */
[----:B------:R-:W-:Y:S01]  /*18d0*/  R2UR UR27, R19 ;  /* 0x00000000131b72ca */ /* 0x000fe200000e0000 */
[----:B------:R-:W-:-:S07]  /*18e0*/  UMOV UR22, URZ ;  /* 0x000000ff00167c82 */ /* 0x000fce0008000000 */
[----:B------:R1:W2:Y:S05]  /*18f0*/  SYNCS.PHASECHK.TRANS64.TRYWAIT P2, [UR4+0x10], R2 ;  /* 0x00001002ff0075a7 */ /* 0x0002aa0008041104 */
[----:B------:R-:W-:Y:S01]  /*1900*/  ULEA UR27, UR5, UR27, 0x8 ;  /* 0x0000001b051b7291 */ /* 0x000fe2000f8e40ff */
[----:B-1----:R-:W-:-:S05]  /*1910*/  LEA.HI R2, R14, R14, RZ, 0x1 ;  /* 0x0000000e0e027211 */ /* 0x002fca00078f08ff */
[----:B------:R-:W-:-:S05]  /*1920*/  IMAD.SHL.U32 R2, R2, 0x40, RZ ;  /* 0x0000004002027824 */ /* 0x000fca00078e00ff */
[----:B------:R-:W-:-:S04]  /*1930*/  LOP3.LUT R2, R2, 0xffffff80, RZ, 0xc0, !PT ;  /* 0xffffff8002027812 */ /* 0x000fc800078ec0ff */
[----:B------:R-:W-:-:S13]  /*1940*/  R2UR UR4, R2 ;  /* 0x00000000020472ca */ /* 0x000fda00000e0000 */
[----:B------:R-:W-:Y:S01]  /*1950*/  ULOP3.LUT UR59, UR4, 0x40, UR59, 0xf8, !UPT ;  /* 0x00000040043b7892 */ /* 0x000fe2000f8ef83b */
[----:B------:R-:W-:Y:S11]  /*1960*/  BRA.U !UP0, `(.L_x_25) ;  /* 0x0000000508587547 */ /* 0x000ff6000b800000 */
[----:B------:R-:W-:Y:S01]  /*1970*/  UMOV UR29, UR54 ;  /* 0x00000036001d7c82 */ /* 0x000fe20008000000 */
[----:B------:R-:W-:Y:S01]  /*1980*/  UMOV UR6, UR23 ;  /* 0x0000001700067c82 */ /* 0x000fe20008000000 */
[----:B------:R-:W-:-:S05]  /*1990*/  UMOV UR42, 0x80 ;  /* 0x00000080002a7882 */ /* 0x000fca0000000000 */
.L_x_33:
[----:B------:R-:W-:Y:S01]  /*19a0*/  ULEA UR7, UR6, UR21, 0x3 ;  /* 0x0000001506077291 */ /* 0x000fe2000f8e18ff */
[----:B--2---:R-:W-:Y:S01]  /*19b0*/  @P5 MOV R3, 0x30000 ;  /* 0x0003000000035802 */ /* 0x004fe20000000f00 */
[----:B-12-4-:R-:W-:Y:S10]  /*19c0*/  @P2 BRA `(.L_x_26) ;  /* 0x00000000000c2947 */ /* 0x016ff40003800000 */
[----:B------:R-:W-:-:S04]  /*19d0*/  SHF.L.U32 R4, R17, 0x1f, RZ ;  /* 0x0000001f11047819 */ /* 0x000fc800000006ff */
[----:B------:R-:W1:Y:S02]  /*19e0*/  SYNCS.PHASECHK.TRANS64.TRYWAIT P0, [UR7+0x10], R4 ;  /* 0x00001004ff0075a7 */ /* 0x000e640008001107 */
[----:B-1----:R-:W-:Y:S05]  /*19f0*/  @!P0 BRA `(.L_x_27) ;  /* 0x0000008400cc8947 */ /* 0x002fea0003800000 */
.L_x_26:
[----:B------:R2:W-:Y:S01]  /*1a00*/  @P5 SYNCS.ARRIVE.TRANS64 RZ, [UR7], R3 ;  /* 0x00000003ffff59a7 */ /* 0x0005e20008000007 */
[----:B------:R-:W-:Y:S02]  /*1a10*/  ULOP3.LUT UR4, UR37, 0x2, URZ, 0xfc, !UPT ;  /* 0x0000000225047892 */ /* 0x000fe4000f8efcff */
[----:B------:R-:W-:Y:S02]  /*1a20*/  UIADD3 UR29, UPT, UPT, UR29, 0x1, URZ ;  /* 0x000000011d1d7890 */ /* 0x000fe4000fffe0ff */
[----:B------:R-:W-:Y:S02]  /*1a30*/  UISETP.NE.AND UP0, UPT, UR4, 0x2, UPT ;  /* 0x000000020400788c */ /* 0x000fe4000bf05270 */
[----:B------:R-:W-:-:S07]  /*1a40*/  UISETP.NE.AND UP2, UPT, UR29, 0x1, UPT ;  /* 0x000000011d00788c */ /* 0x000fce000bf45270 */
[----:B------:R-:W-:Y:S05]  /*1a50*/  BRA.U UP0, `(.L_x_28) ;  /* 0x0000000100047547 */ /* 0x000fea000b800000 */
[----:B------:R-:W-:Y:S05]  /*1a60*/  BPT.TRAP 0x1 ;  /* 0x000000040000795c */ /* 0x000fea0000300000 */
.L_x_28:
[----:B------:R-:W-:Y:S04]  /*1a70*/  BSSY.RECONVERGENT B0, `(.L_x_29) ;  /* 0x0000003000007945 */ /* 0x000fe80003800200 */
[----:B------:R-:W-:Y:S05]  /*1a80*/  @!P4 BRA `(.L_x_30) ;  /* 0x000000000004c947 */ /* 0x000fea0003800000 */
[----:B------:R-:W-:Y:S05]  /*1a90*/  BPT.TRAP 0x1 ;  /* 0x000000040000795c */ /* 0x000fea0000300000 */
.L_x_30:
[----:B------:R-:W-:Y:S05]  /*1aa0*/  BSYNC.RECONVERGENT B0 ;  /* 0x0000000000007941 */ /* 0x000fea0003800200 */
.L_x_29:
[----:B------:R-:W-:Y:S01]  /*1ab0*/  UIADD3 UR4, UPT, UPT, UR6, 0x1, URZ ;  /* 0x0000000106047890 */ /* 0x000fe2000fffe0ff */
[----:B------:R-:W-:Y:S01]  /*1ac0*/  BSSY.RECONVERGENT B0, `(.L_x_31) ;  /* 0x000003c000007945 */ /* 0x000fe20003800200 */
[----:B------:R-:W-:Y:S02]  /*1ad0*/  ELECT P0, URZ, PT ;  /* 0x0000000000ff782f */ /* 0x000fe40003800000 */
[----:B------:R-:W-:-:S04]  /*1ae0*/  UISETP.NE.AND UP0, UPT, UR4, 0x2, UPT ;  /* 0x000000020400788c */ /* 0x000fc8000bf05270 */
[----:B------:R-:W-:Y:S02]  /*1af0*/  USEL UR5, URZ, 0x1, UP0 ;  /* 0x00000001ff057887 */ /* 0x000fe40008000000 */
[----:B------:R-:W-:-:S04]  /*1b00*/  USEL UR23, UR4, URZ, UP0 ;  /* 0x000000ff04177287 */ /* 0x000fc80008000000 */
[----:B------:R-:W-:Y:S01]  /*1b10*/  ULEA UR4, UR23, UR21, 0x3 ;  /* 0x0000001517047291 */ /* 0x000fe2000f8e18ff */
[----:B------:R-:W-:-:S04]  /*1b20*/  LOP3.LUT R17, R17, UR5, RZ, 0x3c, !PT ;  /* 0x0000000511117c12 */ /* 0x000fc8000f8e3cff */
[----:B-1----:R-:W-:-:S04]  /*1b30*/  SHF.L.U32 R2, R17, 0x1f, RZ ;  /* 0x0000001f11027819 */ /* 0x002fc800000006ff */
[----:B------:R1:W4:Y:S01]  /*1b40*/  SYNCS.PHASECHK.TRANS64.TRYWAIT P2, [UR4+0x10], R2 ;  /* 0x00001002ff0075a7 */ /* 0x0003220008041104 */
[----:B------:R-:W-:Y:S05]  /*1b50*/  @!P0 BRA `(.L_x_32) ;  /* 0x0000000000c88947 */ /* 0x000fea0003800000 */
[----:B------:R-:W-:Y:S02]  /*1b60*/  ULEA UR32, UR6, UR21, 0xf ;  /* 0x0000001506207291 */ /* 0x000fe4000f8e78ff */
[----:B------:R-:W-:Y:S02]  /*1b70*/  UIADD3 UR4, UP1, UPT, UR38, 0x80, URZ ;  /* 0x0000008026047890 */ /* 0x000fe4000ff3e0ff */
[----:B------:R-:W-:Y:S02]  /*1b80*/  ULEA UR13, UR6, UR21, 0x10 ;  /* 0x00000015060d7291 */ /* 0x000fe4000f8e80ff */
[----:B------:R-:W-:Y:S02]  /*1b90*/  UIADD3 UR14, UP0, UPT, UR38, 0x180, URZ ;  /* 0x00000180260e7890 */ /* 0x000fe4000ff1e0ff */
[----:B------:R-:W-:Y:S02]  /*1ba0*/  UIADD3 UR58, UPT, UPT, UR42, -0x80, URZ ;  /* 0xffffff802a3a7890 */ /* 0x000fe4000fffe0ff */
[----:B------:R-:W-:-:S02]  /*1bb0*/  ULOP3.LUT UR57, UR7, 0xfefffff8, URZ, 0xc0, !UPT ;  /* 0xfefffff807397892 */ /* 0x000fc4000f8ec0ff */
[----:B------:R-:W-:Y:S02]  /*1bc0*/  UIADD3.X UR5, UPT, UPT, URZ, UR39, URZ, UP1, !UPT ;  /* 0x00000027ff057290 */ /* 0x000fe40008ffe4ff */
[----:B------:R-:W-:Y:S02]  /*1bd0*/  UIADD3 UR56, UPT, UPT, UR32, 0x8400, URZ ;  /* 0x0000840020387890 */ /* 0x000fe4000fffe0ff */
[----:B------:R-:W-:Y:S02]  /*1be0*/  UIADD3 UR50, UPT, UPT, UR42, -0x40, URZ ;  /* 0xffffffc02a327890 */ /* 0x000fe4000fffe0ff */
[----:B------:R-:W-:Y:S02]  /*1bf0*/  UIADD3 UR48, UPT, UPT, UR32, 0xa400, URZ ;  /* 0x0000a40020307890 */ /* 0x000fe4000fffe0ff */
[----:B------:R-:W-:Y:S02]  /*1c00*/  UIADD3 UR40, UPT, UPT, UR32, 0xc400, URZ ;  /* 0x0000c40020287890 */ /* 0x000fe4000fffe0ff */
[----:B------:R-:W-:-:S02]  /*1c10*/  UIADD3 UR34, UPT, UPT, UR42, 0x40, URZ ;  /* 0x000000402a227890 */ /* 0x000fc4000fffe0ff */
[----:B------:R-:W-:Y:S02]  /*1c20*/  UIADD3 UR32, UPT, UPT, UR32, 0xe400, URZ ;  /* 0x0000e40020207890 */ /* 0x000fe4000fffe0ff */
[----:B------:R-:W-:Y:S02]  /*1c30*/  UIADD3.X UR15, UPT, UPT, URZ, UR39, URZ, UP0, !UPT ;  /* 0x00000027ff0f7290 */ /* 0x000fe400087fe4ff */
[----:B------:R-:W-:Y:S02]  /*1c40*/  UIADD3 UR24, UPT, UPT, UR13, 0x18400, URZ ;  /* 0x000184000d187890 */ /* 0x000fe4000fffe0ff */
[----:B------:R-:W-:Y:S01]  /*1c50*/  UIADD3 UR8, UPT, UPT, UR13, 0x1c400, URZ ;  /* 0x0001c4000d087890 */ /* 0x000fe2000fffe0ff */
[----:B------:R-:W-:Y:S01]  /*1c60*/  UMOV UR30, 0x0 ;  /* 0x00000000001e7882 */ /* 0x000fe20000000000 */
[----:B------:R-:W-:Y:S01]  /*1c70*/  UMOV UR31, 0x10000000 ;  /* 0x10000000001f7882 */ /* 0x000fe20000000000 */
[----:B------:R-:W-:Y:S01]  /*1c80*/  UMOV UR51, UR59 ;  /* 0x0000003b00337c82 */ /* 0x000fe20008000000 */
[----:B------:R-:W-:Y:S01]  /*1c90*/  UMOV UR52, UR60 ;  /* 0x0000003c00347c82 */ /* 0x000fe20008000000 */
[----:B------:R-:W-:Y:S01]  /*1ca0*/  UMOV UR49, UR57 ;  /* 0x0000003900317c82 */ /* 0x000fe20008000000 */
[----:B------:R-:W-:Y:S01]  /*1cb0*/  UMOV UR43, UR59 ;  /* 0x0000003b002b7c82 */ /* 0x000fe20008000000 */
[----:B------:R-:W-:Y:S01]  /*1cc0*/  UMOV UR44, UR60 ;  /* 0x0000003c002c7c82 */ /* 0x000fe20008000000 */
[----:B------:R-:W-:Y:S01]  /*1cd0*/  UMOV UR41, UR57 ;  /* 0x0000003900297c82 */ /* 0x000fe20008000000 */
[----:B------:R-:W-:Y:S01]  /*1ce0*/  UTMALDG.3D.2CTA [UR56], [UR4], desc[UR30] ;  /* 0x00001e38040075b4 */ /* 0x000fe20008211000 */
[----:B------:R-:W-:Y:S01]  /*1cf0*/  UMOV UR35, UR59 ;  /* 0x0000003b00237c82 */ /* 0x000fe20008000000 */
        /* <DEDUP_REMOVED lines=10> */
[----:B------:R-:W-:Y:S01]  /*1da0*/  UIADD3 UR16, UPT, UPT, UR13, 0x20400, URZ ;  /* 0x000204000d107890 */ /* 0x000fe2000fffe0ff */
[----:B------:R-:W-:Y:S01]  /*1db0*/  UMOV UR18, UR42 ;  /* 0x0000002a00127c82 */ /* 0x000fe20008000000 */
[----:B------:R-:W-:Y:S01]  /*1dc0*/  UMOV UR19, UR27 ;  /* 0x0000001b00137c82 */ /* 0x000fe20008000000 */
[----:B------:R-:W-:Y:S01]  /*1dd0*/  UTMALDG.3D.2CTA [UR40], [UR4], desc[UR30] ;  /* 0x00001e28040075b4 */ /* 0x000fe20008211000 */
[----:B------:R-:W-:Y:S01]  /*1de0*/  UMOV UR20, UR60 ;  /* 0x0000003c00147c82 */ /* 0x000fe20008000000 */
[----:B------:R-:W-:Y:S01]  /*1df0*/  UMOV UR17, UR57 ;  /* 0x0000003900117c82 */ /* 0x000fe20008000000 */
[----:B------:R-:W-:Y:S01]  /*1e00*/  UTMALDG.3D.2CTA [UR32], [UR4], desc[UR30] ;  /* 0x00001e20040075b4 */ /* 0x000fe20008211000 */
[----:B------:R-:W-:Y:S01]  /*1e10*/  UTMALDG.3D.2CTA [UR24], [UR14], desc[UR30] ;  /* 0x00001e180e0075b4 */ /* 0x000fe20008211000 */
[----:B------:R2:W-:Y:S01]  /*1e20*/  UTMALDG.3D.2CTA [UR8], [UR14], desc[UR30] ;  /* 0x00001e080e0075b4 */ /* 0x0005e20008211000 */
[----:B------:R1:W-:Y:S01]  /*1e30*/  UTMALDG.3D.2CTA [UR16], [UR14], desc[UR30] ;  /* 0x00001e100e0075b4 */ /* 0x0003e20008211000 */
[----:B--2---:R-:W-:Y:S01]  /*1e40*/  UIADD3 UR8, UPT, UPT, UR13, 0x24400, URZ ;  /* 0x000244000d087890 */ /* 0x004fe2000fffe0ff */
[----:B------:R-:W-:-:S08]  /*1e50*/  UMOV UR10, UR34 ;  /* 0x00000022000a7c82 */ /* 0x000fd00008000000 */
[----:B------:R1:W-:Y:S02]  /*1e60*/  UTMALDG.3D.2CTA [UR8], [UR14], desc[UR30] ;  /* 0x00001e080e0075b4 */ /* 0x0003e40008211000 */
[----:B-1----:R-:W-:Y:S01]  /*1e70*/  NOP ;  /* 0x0000000000007918 */ /* 0x002fe20000000000 */
.L_x_32:
[----:B------:R-:W-:Y:S05]  /*1e80*/  BSYNC.RECONVERGENT B0 ;  /* 0x0000000000007941 */ /* 0x000fea0003800200 */
.L_x_31:
[----:B------:R-:W-:Y:S01]  /*1e90*/  UIADD3 UR42, UPT, UPT, UR42, 0x100, URZ ;  /* 0x000001002a2a7890 */ /* 0x000fe2000fffe0ff */
[----:B------:R-:W-:Y:S01]  /*1ea0*/  UMOV UR6, UR23 ;  /* 0x0000001700067c82 */ /* 0x000fe20008000000 */
[----:B------:R-:W-:Y:S01]  /*1eb0*/  UMOV UR22, UR45 ;  /* 0x0000002d00167c82 */ /* 0x000fe20008000000 */
[----:B------:R-:W-:Y:S09]  /*1ec0*/  BRA.U UP2, `(.L_x_33) ;  /* 0xfffffff902b47547 */ /* 0x000ff2000b83ffff */
.L_x_25:
[----:B------:R-:W-:Y:S01]  /*1ed0*/  ULEA UR4, UR23, UR21, 0x3 ;  /* 0x0000001517047291 */ /* 0x000fe2000f8e18ff */
[----:B-1----:R-:W-:Y:S01]  /*1ee0*/  SHF.L.U32 R2, R17, 0x1f, RZ ;  /* 0x0000001f11027819 */ /* 0x002fe200000006ff */
[----:B------:R-:W-:Y:S01]  /*1ef0*/  @!P1 SYNCS.ARRIVE.TRANS64.A1T0 RZ, [UR21+0x68], RZ ;  /* 0x000068ffffff99a7 */ /* 0x000fe20008100015 */
[----:B------:R-:W-:-:S06]  /*1f00*/  UISETP.GT.AND UP0, UPT, UR53, UR47, UPT ;  /* 0x0000002f3500728c */ /* 0x000fcc000bf04270 */
[----:B------:R1:W1:Y:S03]  /*1f10*/  SYNCS.PHASECHK.TRANS64.TRYWAIT P1, [UR4+0x10], R2 ;  /* 0x00001002ff0075a7 */ /* 0x0002660008021104 */
[----:B------:R-:W-:Y:S05]  /*1f20*/  BRA.U !UP0, `(.L_x_34) ;  /* 0x0000000508507547 */ /* 0x000fea000b800000 */
[----:B------:R-:W-:Y:S01]  /*1f30*/  UIADD3 UR29, UPT, UPT, UR55, UR22, URZ ;  /* 0x00000016371d7290 */ /* 0x000fe2000fffe0ff */
[----:B------:R-:W-:-:S11]  /*1f40*/  UMOV UR6, UR23 ;  /* 0x0000001700067c82 */ /* 0x000fd60008000000 */
.L_x_42:
[----:B------:R-:W-:Y:S01]  /*1f50*/  ULEA UR7, UR6, UR21, 0x3 ;  /* 0x0000001506077291 */ /* 0x000fe2000f8e18ff */
[----:B--2---:R-:W-:Y:S01]  /*1f60*/  @P5 MOV R3, 0x30000 ;  /* 0x0003000000035802 */ /* 0x004fe20000000f00 */
[----:B-1----:R-:W-:Y:S10]  /*1f70*/  @P1 BRA `(.L_x_35) ;  /* 0x00000000000c1947 */ /* 0x002ff40003800000 */
[----:B------:R-:W-:-:S04]  /*1f80*/  SHF.L.U32 R4, R17, 0x1f, RZ ;  /* 0x0000001f11047819 */ /* 0x000fc800000006ff */
[----:B------:R-:W1:Y:S02]  /*1f90*/  SYNCS.PHASECHK.TRANS64.TRYWAIT P0, [UR7+0x10], R4 ;  /* 0x00001004ff0075a7 */ /* 0x000e640008001107 */
[----:B-1----:R-:W-:Y:S05]  /*1fa0*/  @!P0 BRA `(.L_x_36) ;  /* 0x0000008000788947 */ /* 0x002fea0003800000 */
.L_x_35:
[----:B------:R2:W-:Y:S01]  /*1fb0*/  @P5 SYNCS.ARRIVE.TRANS64 RZ, [UR7], R3 ;  /* 0x00000003ffff59a7 */ /* 0x0005e20008000007 */
[----:B------:R-:W-:-:S04]  /*1fc0*/  ULOP3.LUT UR4, UR37, 0x2, URZ, 0xfc, !UPT ;  /* 0x0000000225047892 */ /* 0x000fc8000f8efcff */
[----:B------:R-:W-:-:S09]  /*1fd0*/  UISETP.NE.AND UP0, UPT, UR4, 0x2, UPT ;  /* 0x000000020400788c */ /* 0x000fd2000bf05270 */
[----:B------:R-:W-:Y:S05]  /*1fe0*/  BRA.U UP0, `(.L_x_37) ;  /* 0x0000000100047547 */ /* 0x000fea000b800000 */
[----:B------:R-:W-:Y:S05]  /*1ff0*/  BPT.TRAP 0x1 ;  /* 0x000000040000795c */ /* 0x000fea0000300000 */
.L_x_37:
[----:B------:R-:W-:Y:S04]  /*2000*/  BSSY.RECONVERGENT B0, `(.L_x_38) ;  /* 0x0000003000007945 */ /* 0x000fe80003800200 */
[----:B------:R-:W-:Y:S05]  /*2010*/  @!P4 BRA `(.L_x_39) ;  /* 0x000000000004c947 */ /* 0x000fea0003800000 */
[----:B------:R-:W-:Y:S05]  /*2020*/  BPT.TRAP 0x1 ;  /* 0x000000040000795c */ /* 0x000fea0000300000 */
.L_x_39:
[----:B------:R-:W-:Y:S05]  /*2030*/  BSYNC.RECONVERGENT B0 ;  /* 0x0000000000007941 */ /* 0x000fea0003800200 */
.L_x_38:
        /* <DEDUP_REMOVED lines=9> */
[----:B------:R1:W1:Y:S01]  /*20d0*/  SYNCS.PHASECHK.TRANS64.TRYWAIT P1, [UR4+0x10], R2 ;  /* 0x00001002ff0075a7 */ /* 0x0002620008021104 */
[----:B------:R-:W-:Y:S05]  /*20e0*/  @!P0 BRA `(.L_x_41) ;  /* 0x0000000000cc8947 */ /* 0x000fea0003800000 */
[----:B------:R-:W-:Y:S02]  /*20f0*/  ULEA UR32, UR6, UR21, 0xf ;  /* 0x0000001506207291 */ /* 0x000fe4000f8e78ff */
[----:B------:R-:W-:Y:S02]  /*2100*/  UIADD3 UR4, UP1, UPT, UR38, 0x80, URZ ;  /* 0x0000008026047890 */ /* 0x000fe4000ff3e0ff */
[----:B------:R-:W-:Y:S02]  /*2110*/  USHF.L.U32 UR58, UR22, 0x8, URZ ;  /* 0x00000008163a7899 */ /* 0x000fe400080006ff */
[----:B------:R-:W-:Y:S02]  /*2120*/  ULEA UR13, UR6, UR21, 0x10 ;  /* 0x00000015060d7291 */ /* 0x000fe4000f8e80ff */
[----:B------:R-:W-:Y:S02]  /*2130*/  UIADD3 UR14, UP0, UPT, UR38, 0x180, URZ ;  /* 0x00000180260e7890 */ /* 0x000fe4000ff1e0ff */
[----:B------:R-:W-:-:S02]  /*2140*/  ULOP3.LUT UR57, UR7, 0xfefffff8, URZ, 0xc0, !UPT ;  /* 0xfefffff807397892 */ /* 0x000fc4000f8ec0ff */
[----:B------:R-:W-:Y:S02]  /*2150*/  UIADD3.X UR5, UPT, UPT, URZ, UR39, URZ, UP1, !UPT ;  /* 0x00000027ff057290 */ /* 0x000fe40008ffe4ff */
[----:B------:R-:W-:Y:S02]  /*2160*/  UIADD3 UR56, UPT, UPT, UR32, 0x8400, URZ ;  /* 0x0000840020387890 */ /* 0x000fe4000fffe0ff */
[----:B------:R-:W-:Y:S02]  /*2170*/  UIADD3 UR50, UPT, UPT, UR58, 0x40, URZ ;  /* 0x000000403a327890 */ /* 0x000fe4000fffe0ff */
[----:B------:R-:W-:Y:S02]  /*2180*/  UIADD3 UR48, UPT, UPT, UR32, 0xa400, URZ ;  /* 0x0000a40020307890 */ /* 0x000fe4000fffe0ff */
[----:B------:R-:W-:Y:S02]  /*2190*/  UIADD3 UR42, UPT, UPT, UR58, 0x80, URZ ;  /* 0x000000803a2a7890 */ /* 0x000fe4000fffe0ff */
[----:B------:R-:W-:-:S02]  /*21a0*/  UIADD3 UR40, UPT, UPT, UR32, 0xc400, URZ ;  /* 0x0000c40020287890 */ /* 0x000fc4000fffe0ff */
[----:B------:R-:W-:Y:S02]  /*21b0*/  UIADD3 UR34, UPT, UPT, UR58, 0xc0, URZ ;  /* 0x000000c03a227890 */ /* 0x000fe4000fffe0ff */
        /* <DEDUP_REMOVED lines=37> */
[----:B--2---:R-:W-:Y:S01]  /*2410*/  NOP ;  /* 0x0000000000007918 */ /* 0x004fe20000000000 */
.L_x_41:
[----:B-1----:R-:W-:Y:S05]  /*2420*/  BSYNC.RECONVERGENT B0 ;  /* 0x0000000000007941 */ /* 0x002fea0003800200 */
.L_x_40:
[----:B------:R-:W-:Y:S01]  /*2430*/  UIADD3 UR22, UPT, UPT, UR22, 0x1, URZ ;  /* 0x0000000116167890 */ /* 0x000fe2000fffe0ff */
[----:B------:R-:W-:-:S03]  /*2440*/  UMOV UR6, UR23 ;  /* 0x0000001700067c82 */ /* 0x000fc60008000000 */
[----:B------:R-:W-:-:S09]  /*2450*/  UISETP.NE.AND UP0, UPT, UR22, UR29, UPT ;  /* 0x0000001d1600728c */ /* 0x000fd2000bf05270 */
[----:B------:R-:W-:Y:S05]  /*2460*/  BRA.U UP0, `(.L_x_42) ;  /* 0xfffffff900b87547 */ /* 0x000fea000b83ffff */
.L_x_34:
[C---:B-1----:R-:W-:Y:S01]  /*2470*/  LEA R2, R16.reuse, UR21, 0x3 ;  /* 0x0000001510027c11 */ /* 0x042fe2000f8e18ff */
[----:B------:R-:W-:Y:S01]  /*2480*/  NOP ;  /* 0x0000000000007918 */ /* 0x000fe20000000000 */
[----:B--2---:R-:W-:Y:S02]  /*2490*/  SHF.L.U32 R3, R13, 0x1f, RZ ;  /* 0x0000001f0d037819 */ /* 0x004fe400000006ff */
[----:B------:R-:W-:Y:S02]  /*24a0*/  LEA R4, R16, UR21, 0x4 ;  /* 0x0000001510047c11 */ /* 0x000fe4000f8e20ff */
[----:B------:R-:W1:Y:S02]  /*24b0*/  SYNCS.PHASECHK.TRANS64.TRYWAIT P0, [R2+URZ+0x70], R3 ;  /* 0x00007003020075a7 */ /* 0x000e6400080011ff */
[----:B-1----:R-:W-:Y:S05]  /*24c0*/  @!P0 BRA `(.L_x_43) ;  /* 0x0000007c00488947 */ /* 0x002fea0003800000 */
.L_x_154:
[----:B------:R-:W4:Y:S01]  /*24d0*/  LDS.128 R4, [R4+0x100] ;  /* 0x0001000004047984 */ /* 0x000f220000000c00 */
[----:B------:R-:W-:Y:S01]  /*24e0*/  ISETP.GE.AND P0, PT, R40, 0x1, PT ;  /* 0x000000012800780c */ /* 0x000fe20003f06270 */
[----:B-1----:R-:W-:Y:S01]  /*24f0*/  VIADD R2, R2, 0x80 ;  /* 0x0000008002027836 */ /* 0x002fe20000000000 */
[----:B------:R-:W-:Y:S01]  /*2500*/  @!PT LDS RZ, [RZ] ;  /* 0x00000000fffff984 */ /* 0x000fe20000000800 */
[----:B------:R-:W-:Y:S01]  /*2510*/  @!PT LDS RZ, [RZ] ;  /* 0x00000000fffff984 */ /* 0x000fe20000000800 */
[----:B------:R-:W-:Y:S01]  /*2520*/  @!PT LDS RZ, [RZ] ;  /* 0x00000000fffff984 */ /* 0x000fe20000000800 */
[----:B------:R-:W-:Y:S01]  /*2530*/  @!PT LDS RZ, [RZ] ;  /* 0x00000000fffff984 */ /* 0x000fe20000000800 */
[----:B------:R1:W-:Y:S06]  /*2540*/  MEMBAR.ALL.CTA ;  /* 0x0000000000007992 */ /* 0x0003ec0000008000 */
[----:B-1----:R-:W1:Y:S01]  /*2550*/  FENCE.VIEW.ASYNC.S ;  /* 0x00000000000073c6 */ /* 0x002e620000000000 */
[----:B------:R-:W-:-:S04]  /*2560*/  PRMT R2, RZ, 0x654, R2 ;  /* 0x00000654ff027816 */ /* 0x000fc80000000002 */
[----:B-1----:R1:W-:Y:S01]  /*2570*/  SYNCS.ARRIVE.TRANS64.RED.A1T0 RZ, [R2+URZ], RZ ;  /* 0x000000ff02ff79a7 */ /* 0x0023e200081004ff */
[----:B----4-:R-:W-:-:S13]  /*2580*/  LOP3.LUT P2, RZ, R6, 0x1, RZ, 0xc0, !PT ;  /* 0x0000000106ff7812 */ /* 0x010fda000784c0ff */
[----:B------:R-:W-:Y:S01]  /*2590*/  @P2 SHF.R.U32.HI R3, RZ, 0x10, R5 ;  /* 0x00000010ff032819 */ /* 0x000fe20000011605 */
[----:B------:R-:W-:Y:S01]  /*25a0*/  VOTEU.ANY UP0, P2 ;  /* 0x0000000000ff7886 */ /* 0x000fe20001000100 */
[----:B------:R-:W-:Y:S02]  /*25b0*/  @P2 MOV R10, R4 ;  /* 0x00000004000a2202 */ /* 0x000fe40000000f00 */
[----:B------:R-:W-:Y:S02]  /*25c0*/  @P2 R2UR.BROADCAST UR4, R3 ;  /* 0x00000000030422ca */ /* 0x000fe400008e0000 */
[----:B------:R-:W-:-:S11]  /*25d0*/  @P2 LOP3.LUT R9, R5, 0xffff, RZ, 0xc0, !PT ;  /* 0x0000ffff05092812 */ /* 0x000fd600078ec0ff */
[----:B------:R-:W-:Y:S01]  /*25e0*/  @UP0 UMOV UR60, UR4 ;  /* 0x00000004003c0c82 */ /* 0x000fe20008000000 */
[----:B-1----:R-:W-:Y:S05]  /*25f0*/  @!P0 BRA `(.L_x_44) ;  /* 0x0000000000b88947 */ /* 0x002fea0003800000 */
[----:B------:R-:W3:Y:S01]  /*2600*/  LDC.64 R4, c[0x0][0xb18] ;  /* 0x0002c600ff047b82 */ /* 0x000ee20000000a00 */
[----:B------:R-:W-:-:S07]  /*2610*/  ISETP.NE.AND P3, PT, R40, 0x1, PT ;  /* 0x000000012800780c */ /* 0x000fce0003f65270 */
[----:B------:R-:W1:Y:S08]  /*2620*/  LDC.64 R6, c[0x0][0xb10] ;  /* 0x0002c400ff067b82 */ /* 0x000e700000000a00 */
[----:B------:R-:W2:Y:S08]  /*2630*/  LDC R14, c[0x0][0xb20] ;  /* 0x0002c800ff0e7b82 */ /* 0x000eb00000000800 */
[----:B------:R-:W4:Y:S01]  /*2640*/  LDC R15, c[0x0][0xb0c] ;  /* 0x0002c300ff0f7b82 */ /* 0x000f220000000800 */
[----:B---3--:R-:W-:Y:S01]  /*2650*/  IMAD.HI.U32 R21, R0, R5, RZ ;  /* 0x0000000500157227 */ /* 0x008fe200078e00ff */
[----:B------:R-:W-:-:S03]  /*2660*/  ISETP.NE.AND P0, PT, R4, 0x1, PT ;  /* 0x000000010400780c */ /* 0x000fc60003f05270 */
[----:B------:R-:W-:-:S03]  /*2670*/  IMAD.HI.U32 R5, R9, R5, RZ ;  /* 0x0000000509057227 */ /* 0x000fc600078e00ff */
[----:B------:R-:W3:Y:S01]  /*2680*/  LDC.64 R2, c[0x0][0xb28] ;  /* 0x0002ca00ff027b82 */ /* 0x000ee20000000a00 */
[----:B-1----:R-:W-:-:S04]  /*2690*/  IMAD.HI.U32 R22, R8, R6, RZ ;  /* 0x0000000608167227 */ /* 0x002fc800078e00ff */
[----:B------:R-:W-:Y:S01]  /*26a0*/  IMAD.HI.U32 R23, R10, R6, RZ ;  /* 0x000000060a177227 */ /* 0x000fe200078e00ff */
[----:B------:R-:W-:Y:S02]  /*26b0*/  SHF.R.U32.HI R22, RZ, R7, R22 ;  /* 0x00000007ff167219 */ /* 0x000fe40000011616 */
[-C--:B--2---:R-:W-:Y:S02]  /*26c0*/  SHF.R.U32.HI R21, RZ, R14.reuse, R21 ;  /* 0x0000000eff157219 */ /* 0x084fe40000011615 */
[----:B------:R-:W-:Y:S02]  /*26d0*/  SHF.R.U32.HI R5, RZ, R14, R5 ;  /* 0x0000000eff057219 */ /* 0x000fe40000011605 */
[----:B------:R-:W-:Y:S02]  /*26e0*/  SEL R21, R0, R21, !P0 ;  /* 0x0000001500157207 */ /* 0x000fe40004000000 */
[----:B------:R-:W-:Y:S02]  /*26f0*/  SHF.R.U32.HI R23, RZ, R7, R23 ;  /* 0x00000007ff177219 */ /* 0x000fe40000011617 */
[----:B----4-:R-:W-:-:S02]  /*2700*/  ISETP.NE.AND P1, PT, R15, 0x1, PT ;  /* 0x000000010f00780c */ /* 0x010fc40003f25270 */
[----:B------:R-:W-:Y:S02]  /*2710*/  SEL R5, R9, R5, !P0 ;  /* 0x0000000509057207 */ /* 0x000fe40004000000 */
[----:B------:R-:W-:Y:S02]  /*2720*/  SEL R22, R8, R22, !P1 ;  /* 0x0000001608167207 */ /* 0x000fe40004800000 */
[----:B------:R-:W-:Y:S01]  /*2730*/  SEL R23, R10, R23, !P1 ;  /* 0x000000170a177207 */ /* 0x000fe20004800000 */
[----:B---3--:R-:W-:-:S04]  /*2740*/  IMAD.HI.U32 R20, R21, R2, RZ ;  /* 0x0000000215147227 */ /* 0x008fc800078e00ff */
        /* <DEDUP_REMOVED lines=10> */
[----:B------:R-:W-:-:S04]  /*27f0*/  @!P0 IMAD.HI.U32 R7, R23, R2, RZ ;  /* 0x0000000217078227 */ /* 0x000fc800078e00ff */
[----:B------:R-:W-:Y:S01]  /*2800*/  IMAD.MOV R2, RZ, RZ, -R6 ;  /* 0x000000ffff027224 */ /* 0x000fe200078e0a06 */
[----:B------:R-:W-:Y:S02]  /*2810*/  @!P0 SHF.R.U32.HI R3, RZ, R3, R7 ;  /* 0x00000003ff038219 */ /* 0x000fe40000011607 */
[----:B------:R-:W-:Y:S01]  /*2820*/  IADD3 R7, PT, PT, -R5, RZ, RZ ;  /* 0x000000ff05077210 */ /* 0x000fe20007ffe1ff */
[----:B------:R-:W-:Y:S01]  /*2830*/  IMAD R2, R40, R2, R5 ;  /* 0x0000000228027224 */ /* 0x000fe200078e0205 */
        /* <DEDUP_REMOVED lines=10> */
.L_x_44:
[----:B------:R-:W1:Y:S02]  /*28e0*/  LDCU UR4, c[0x0][0xb30] ;  /* 0x00016600ff0477ac */ /* 0x000e640008000800 */
[----:B-1----:R-:W-:-:S09]  /*28f0*/  UISETP.NE.AND UP0, UPT, UR4, 0x1, UPT ;  /* 0x000000010400788c */ /* 0x002fd2000bf05270 */
[----:B------:R-:W-:Y:S05]  /*2900*/  BRA.U UP0, `(.L_x_45) ;  /* 0x0000000100407547 */ /* 0x000fea000b800000 */
[----:B------:R-:W1:Y:S08]  /*2910*/  LDC.64 R4, c[0x0][0xb10] ;  /* 0x0002c400ff047b82 */ /* 0x000e700000000a00 */
[----:B------:R-:W2:Y:S08]  /*2920*/  LDC.64 R2, c[0x0][0xb18] ;  /* 0x0002c600ff027b82 */ /* 0x000eb00000000a00 */
[----:B------:R-:W4:Y:S08]  /*2930*/  LDC R6, c[0x0][0xb20] ;  /* 0x0002c800ff067b82 */ /* 0x000f300000000800 */
[----:B------:R-:W3:Y:S01]  /*2940*/  LDC R7, c[0x0][0xb0c] ;  /* 0x0002c300ff077b82 */ /* 0x000ee20000000800 */
[----:B-1----:R-:W-:-:S05]  /*2950*/  IMAD.HI.U32 R4, R10, R4, RZ ;  /* 0x000000040a047227 */ /* 0x002fca00078e00ff */
[----:B------:R-:W-:Y:S01]  /*2960*/  SHF.R.U32.HI R4, RZ, R5, R4 ;  /* 0x00000005ff047219 */ /* 0x000fe20000011604 */
[----:B--2---:R-:W-:Y:S01]  /*2970*/  IMAD.HI.U32 R3, R9, R3, RZ ;  /* 0x0000000309037227 */ /* 0x004fe200078e00ff */
[----:B------:R-:W-:-:S04]  /*2980*/  ISETP.NE.AND P0, PT, R2, 0x1, PT ;  /* 0x000000010200780c */ /* 0x000fc80003f05270 */
[----:B----4-:R-:W-:-:S04]  /*2990*/  SHF.R.U32.HI R3, RZ, R6, R3 ;  /* 0x00000006ff037219 */ /* 0x010fc80000011603 */
[----:B------:R-:W-:Y:S02]  /*29a0*/  SEL R3, R9, R3, !P0 ;  /* 0x0000000309037207 */ /* 0x000fe40004000000 */
[----:B---3--:R-:W-:-:S04]  /*29b0*/  ISETP.NE.AND P1, PT, R7, 0x1, PT ;  /* 0x000000010700780c */ /* 0x008fc80003f25270 */
[----:B------:R-:W-:-:S05]  /*29c0*/  SEL R4, R10, R4, !P1 ;  /* 0x000000040a047207 */ /* 0x000fca0004800000 */
[----:B------:R-:W-:Y:S02]  /*29d0*/  IMAD.IADD R5, R3, 0x1, -R4 ;  /* 0x0000000103057824 */ /* 0x000fe400078e0a04 */
[----:B------:R-:W-:Y:S02]  /*29e0*/  IMAD.IADD R3, R4, 0x1, -R3 ;  /* 0x0000000104037824 */ /* 0x000fe400078e0a03 */
[----:B------:R-:W-:Y:S02]  /*29f0*/  IMAD R10, R5, R7, R10 ;  /* 0x00000007050a7224 */ /* 0x000fe400078e020a */
[----:B------:R-:W-:-:S07]  /*2a00*/  IMAD R9, R3, R2, R9 ;  /* 0x0000000203097224 */ /* 0x000fce00078e0209 */
.L_x_45:
[----:B------:R-:W-:Y:S01]  /*2a10*/  VIADD R16, R16, 0x1 ;  /* 0x0000000110107836 */ /* 0x000fe20000000000 */
[----:B------:R-:W-:Y:S01]  /*2a20*/  PLOP3.LUT P1, PT, PT, PT, PT, 0x80, 0x8 ;  /* 0x000000000008781c */ /* 0x000fe20003f2f070 */
[----:B------:R-:W-:Y:S02]  /*2a30*/  IMAD.IADD R14, R10, 0x1, R91 ;  /* 0x000000010a0e7824 */ /* 0x000fe400078e025b */
[----:B------:R-:W-:Y:S01]  /*2a40*/  IMAD.IADD R15, R9, 0x1, R90 ;  /* 0x00000001090f7824 */ /* 0x000fe200078e025a */
[----:B------:R-:W-:-:S04]  /*2a50*/  ISETP.NE.AND P0, PT, R16, 0x2, PT ;  /* 0x000000021000780c */ /* 0x000fc80003f05270 */
[----:B------:R-:W-:Y:S02]  /*2a60*/  SEL R2, RZ, 0x1, P0 ;  /* 0x00000001ff027807 */ /* 0x000fe40000000000 */
[----:B------:R-:W-:Y:S02]  /*2a70*/  SEL R16, R16, RZ, P0 ;  /* 0x000000ff10107207 */ /* 0x000fe40000000000 */
[----:B------:R-:W-:Y:S01]  /*2a80*/  LOP3.LUT R13, R13, R2, RZ, 0x3c, !PT ;  /* 0x000000020d0d7212 */ /* 0x000fe200078e3cff */
[----:B------:R-:W-:Y:S06]  /*2a90*/  @P2 BRA `(.L_x_46) ;  /* 0xffffffec00302947 */ /* 0x000fec000383ffff */
[----:B------:R-:W-:Y:S01]  /*2aa0*/  UIADD3 UR21, UPT, UPT, UR21, 0x10, URZ ;  /* 0x0000001015157890 */ /* 0x000fe2000fffe0ff */
[----:B------:R-:W-:-:S03]  /*2ab0*/  SHF.L.U32 R2, R17, 0x1f, RZ ;  /* 0x0000001f11027819 */ /* 0x000fc600000006ff */
[----:B------:R-:W-:-:S09]  /*2ac0*/  ULEA UR4, UR23, UR21, 0x3 ;  /* 0x0000001517047291 */ /* 0x000fd2000f8e18ff */
[----:B------:R-:W1:Y:S02]  /*2ad0*/  SYNCS.PHASECHK.TRANS64.TRYWAIT P0, [UR4], R2 ;  /* 0x00000002ff0075a7 */ /* 0x000e640008001104 */
[----:B-1----:R-:W-:Y:S05]  /*2ae0*/  @!P0 BRA `(.L_x_47) ;  /* 0x0000007400d48947 */ /* 0x002fea0003800000 */
.L_x_156:
[----:B------:R-:W-:-:S04]  /*2af0*/  UIADD3 UR4, UPT, UPT, UR23, 0x1, URZ ;  /* 0x0000000117047890 */ /* 0x000fc8000fffe0ff */
[----:B------:R-:W-:-:S04]  /*2b00*/  UISETP.NE.AND UP0, UPT, UR4, 0x2, UPT ;  /* 0x000000020400788c */ /* 0x000fc8000bf05270 */
[----:B------:R-:W-:Y:S02]  /*2b10*/  USEL UR5, URZ, 0x1, UP0 ;  /* 0x00000001ff057887 */ /* 0x000fe40008000000 */
[----:B------:R-:W-:-:S04]  /*2b20*/  USEL UR4, UR4, URZ, UP0 ;  /* 0x000000ff04047287 */ /* 0x000fc80008000000 */
[----:B------:R-:W-:Y:S01]  /*2b30*/  ULEA UR4, UR4, UR21, 0x3 ;  /* 0x0000001504047291 */ /* 0x000fe2000f8e18ff */
[----:B-1----:R-:W-:-:S04]  /*2b40*/  LOP3.LUT R2, R17, UR5, RZ, 0x3c, !PT ;  /* 0x0000000511027c12 */ /* 0x002fc8000f8e3cff */
[----:B------:R-:W-:Y:S01]  /*2b50*/  SHF.L.U32 R2, R2, 0x1f, RZ ;  /* 0x0000001f02027819 */ /* 0x000fe200000006ff */
[----:B---3--:R-:W-:-:S07]  /*2b60*/  IMAD.U32 R0, RZ, RZ, UR4 ;  /* 0x00000004ff007e24 */ /* 0x008fce000f8e00ff */
.L_x_48:
[----:B-1----:R1:W2:Y:S02]  /*2b70*/  SYNCS.PHASECHK.TRANS64.TRYWAIT P0, [R0+URZ], R2 ;  /* 0x00000002000075a7 */ /* 0x0022a400080011ff */
[----:B--2---:R-:W-:Y:S05]  /*2b80*/  @!P0 NANOSLEEP.SYNCS 0x989680 ;  /* 0x009896800000895d */ /* 0x004fea0003900000 */
[----:B------:R-:W2:Y:S02]  /*2b90*/  @!P0 SYNCS.PHASECHK.TRANS64 P0, [R0+URZ], R2 ;  /* 0x00000002000085a7 */ /* 0x000ea400080010ff */
[----:B--2---:R-:W-:Y:S05]  /*2ba0*/  @P0 EXIT ;  /* 0x000000000000094d */ /* 0x004fea0003800000 */
[----:B------:R-:W-:Y:S05]  /*2bb0*/  BRA `(.L_x_48) ;  /* 0xfffffffc00ec7947 */ /* 0x000fea000383ffff */
.L_x_22:
[----:B------:R-:W-:-:S04]  /*2bc0*/  UISETP.NE.AND UP1, UPT, UR46, URZ, UPT ;  /* 0x000000ff2e00728c */ /* 0x000fc8000bf25270 */
[----:B------:R-:W-:-:S09]  /*2bd0*/  UISETP.NE.OR UP1, UPT, UR10, 0x1, UP1 ;  /* 0x000000010a00788c */ /* 0x000fd20008f25670 */
[----:B------:R-:W-:Y:S05]  /*2be0*/  BRA.U UP1, `(.L_x_49) ;  /* 0x00000005014c7547 */ /* 0x000fea000b800000 */
[----:B------:R-:W-:Y:S01]  /*2bf0*/  HFMA2 R11, -RZ, RZ, 0, 0 ;  /* 0x00000000ff0b7431 */ /* 0x000fe200000001ff */
[----:B------:R-:W-:Y:S01]  /*2c00*/  ISETP.GE.U32.AND P2, PT, R10, 0x2, PT ;  /* 0x000000020a00780c */ /* 0x000fe20003f46070 */
[----:B------:R-:W-:Y:S01]  /*2c10*/  IMAD.MOV.U32 R12, RZ, RZ, 0x1 ;  /* 0x00000001ff0c7424 */ /* 0x000fe200078e00ff */
[----:B------:R-:W-:Y:S01]  /*2c20*/  CS2R R8, SRZ ;  /* 0x0000000000087805 */ /* 0x000fe2000001ff00 */
[----:B------:R-:W-:Y:S01]  /*2c30*/  IMAD.MOV.U32 R3, RZ, RZ, RZ ;  /* 0x000000ffff037224 */ /* 0x000fe200078e00ff */
[----:B------:R-:W-:Y:S01]  /*2c40*/  UMOV UR6, 0x400 ;  /* 0x0000040000067882 */ /* 0x000fe20000000000 */
[----:B------:R-:W-:Y:S01]  /*2c50*/  UMOV UR5, URZ ;  /* 0x000000ff00057c82 */ /* 0x000fe20008000000 */
[----:B------:R-:W-:-:S12]  /*2c60*/  ULEA UR6, UR46, UR6, 0x18 ;  /* 0x000000062e067291 */ /* 0x000fd8000f8ec0ff */
.L_x_53:
[----:B------:R-:W-:Y:S02]  /*2c70*/  LEA R0, R3, UR6, 0x3 ;  /* 0x0000000603007c11 */ /* 0x000fe4000f8e18ff */
[----:B------:R-:W-:-:S03]  /*2c80*/  SHF.L.U32 R4, R8, 0x1f, RZ ;  /* 0x0000001f08047819 */ /* 0x000fc600000006ff */
[----:B------:R-:W-:Y:S01]  /*2c90*/  VIADD R5, R0, 0xe0 ;  /* 0x000000e000057836 */ /* 0x000fe20000000000 */
[----:B------:R-:W1:Y:S02]  /*2ca0*/  SYNCS.PHASECHK.TRANS64.TRYWAIT P0, [R0+URZ+0xd0], R4 ;  /* 0x0000d004000075a7 */ /* 0x000e6400080011ff */
[----:B-1----:R-:W-:Y:S05]  /*2cb0*/  @!P0 BRA `(.L_x_50) ;  /* 0x0000007400788947 */ /* 0x002fea0003800000 */
.L_x_157:
[----:B------:R-:W-:Y:S01]  /*2cc0*/  ULEA UR4, UR5, UR6, 0x3 ;  /* 0x0000000605047291 */ /* 0x000fe2000f8e18ff */
[----:B-1----:R-:W-:Y:S01]  /*2cd0*/  PRMT R0, RZ, 0x654, R5 ;  /* 0x00000654ff007816 */ /* 0x002fe20000000005 */
[----:B------:R-:W-:Y:S01]  /*2ce0*/  @!P2 IMAD.MOV.U32 R4, RZ, RZ, 0x10 ;  /* 0x00000010ff04a424 */ /* 0x000fe200078e00ff */
[----:B------:R-:W-:Y:S01]  /*2cf0*/  SHF.L.U32 R5, R12, 0x1f, RZ ;  /* 0x0000001f0c057819 */ /* 0x000fe200000006ff */
[----:B------:R-:W-:Y:S01]  /*2d00*/  UIADD3 UR7, UPT, UPT, UR4, 0x70, URZ ;  /* 0x0000007004077890 */ /* 0x000fe2000fffe0ff */
[----:B------:R1:W-:Y:S05]  /*2d10*/  SYNCS.ARRIVE.TRANS64.RED.A1T0 RZ, [R0+URZ], RZ ;  /* 0x000000ff00ff79a7 */ /* 0x0003ea00081004ff */
[----:B------:R-:W-:Y:S01]  /*2d20*/  IMAD.U32 R6, RZ, RZ, UR7 ;  /* 0x00000007ff067e24 */ /* 0x000fe2000f8e00ff */
[----:B------:R-:W2:Y:S04]  /*2d30*/  SYNCS.PHASECHK.TRANS64.TRYWAIT P0, [UR4+0x80], R5 ;  /* 0x00008005ff0075a7 */ /* 0x000ea80008001104 */
[----:B------:R-:W-:Y:S01]  /*2d40*/  PRMT R6, R10, 0x654, R6 ;  /* 0x000006540a067816 */ /* 0x000fe20000000006 */
[----:B-12---:R-:W-:Y:S06]  /*2d50*/  @!P0 BRA `(.L_x_51) ;  /* 0x0000007400648947 */ /* 0x006fec0003800000 */
.L_x_159:
[----:B------:R-:W-:Y:S01]  /*2d60*/  ULEA UR8, UR5, UR6, 0x4 ;  /* 0x0000000605087291 */ /* 0x000fe2000f8e20ff */
[----:B------:R-:W-:Y:S01]  /*2d70*/  SEL R2, R6, R2, !P2 ;  /* 0x0000000206027207 */ /* 0x000fe20005000000 */
[----:B------:R-:W-:Y:S01]  /*2d80*/  UIADD3 UR9, UPT, UPT, UR4, 0x70, URZ ;  /* 0x0000007004097890 */ /* 0x000fe2000fffe0ff */
[----:B-1----:R-:W-:Y:S01]  /*2d90*/  LEA R0, R11, UR6, 0x3 ;  /* 0x000000060b007c11 */ /* 0x002fe2000f8e18ff */
[----:B------:R-:W-:Y:S01]  /*2da0*/  UIADD3 UR8, UPT, UPT, UR8, 0x100, URZ ;  /* 0x0000010008087890 */ /* 0x000fe2000fffe0ff */
[----:B------:R1:W-:Y:S01]  /*2db0*/  @!P2 SYNCS.ARRIVE.TRANS64.RED RZ, [R2+URZ], R4 ;  /* 0x0000000402ffa9a7 */ /* 0x0003e200080004ff */
[----:B------:R-:W-:Y:S01]  /*2dc0*/  UIADD3 UR4, UPT, UPT, UR5, 0x1, URZ ;  /* 0x0000000105047890 */ /* 0x000fe2000fffe0ff */
[----:B------:R-:W-:-:S03]  /*2dd0*/  VIADD R3, R3, 0x1 ;  /* 0x0000000103037836 */ /* 0x000fc60000000000 */
[----:B------:R-:W-:Y:S02]  /*2de0*/  UISETP.NE.AND UP0, UPT, UR4, 0x2, UPT ;  /* 0x000000020400788c */ /* 0x000fe4000bf05270 */
[----:B------:R-:W-:Y:S01]  /*2df0*/  ISETP.NE.AND P0, PT, R3, 0x2, PT ;  /* 0x000000020300780c */ /* 0x000fe20003f05270 */
[----:B------:R-:W-:Y:S06]  /*2e00*/  UGETNEXTWORKID.BROADCAST [UR8], [UR9] ;  /* 0x00000000080073ca */ /* 0x000fec0008000100 */
[----:B------:R-:W-:Y:S02]  /*2e10*/  USEL UR7, URZ, 0x1, UP0 ;  /* 0x00000001ff077887 */ /* 0x000fe40008000000 */
[----:B------:R-:W-:-:S04]  /*2e20*/  USEL UR5, UR4, URZ, UP0 ;  /* 0x000000ff04057287 */ /* 0x000fc80008000000 */
[----:B------:R-:W-:Y:S02]  /*2e30*/  LOP3.LUT R12, R12, UR7, RZ, 0x3c, !PT ;  /* 0x000000070c0c7c12 */ /* 0x000fe4000f8e3cff */
[----:B-1----:R-:W-:-:S04]  /*2e40*/  SHF.L.U32 R4, R9, 0x1f, RZ ;  /* 0x0000001f09047819 */ /* 0x002fc800000006ff */
[----:B------:R-:W1:Y:S02]  /*2e50*/  SYNCS.PHASECHK.TRANS64.TRYWAIT P1, [R0+URZ+0x70], R4 ;  /* 0x00007004000075a7 */ /* 0x000e6400080211ff */
[----:B-1----:R-:W-:Y:S05]  /*2e60*/  @!P1 BRA `(.L_x_52) ;  /* 0x0000007400389947 */ /* 0x002fea0003800000 */
.L_x_160:
[----:B-1----:R-:W-:Y:S01]  /*2e70*/  LEA R4, R11, UR6, 0x4 ;  /* 0x000000060b047c11 */ /* 0x002fe2000f8e20ff */
[----:B------:R-:W-:Y:S01]  /*2e80*/  VIADD R0, R0, 0x80 ;  /* 0x0000008000007836 */ /* 0x000fe20000000000 */
[----:B------:R-:W-:Y:S01]  /*2e90*/  SEL R3, R3, RZ, P0 ;  /* 0x000000ff03037207 */ /* 0x000fe20000000000 */
[----:B------:R-:W-:-:S03]  /*2ea0*/  VIADD R11, R11, 0x1 ;  /* 0x000000010b0b7836 */ /* 0x000fc60000000000 */
[----:B------:R-:W1:Y:S01]  /*2eb0*/  LDS.128 R4, [R4+0x100] ;  /* 0x0001000004047984 */ /* 0x000e620000000c00 */
[----:B------:R-:W-:Y:S02]  /*2ec0*/  PRMT R0, RZ, 0x654, R0 ;  /* 0x00000654ff007816 */ /* 0x000fe40000000000 */
[C---:B------:R-:W-:Y:S01]  /*2ed0*/  ISETP.NE.AND P1, PT, R11.reuse, 0x2, PT ;  /* 0x000000020b00780c */ /* 0x040fe20003f25270 */
[----:B------:R-:W-:Y:S01]  /*2ee0*/  @!PT LDS RZ, [RZ] ;  /* 0x00000000fffff984 */ /* 0x000fe20000000800 */
[----:B------:R-:W-:Y:S01]  /*2ef0*/  @!PT LDS RZ, [RZ] ;  /* 0x00000000fffff984 */ /* 0x000fe20000000800 */
[----:B------:R-:W-:Y:S01]  /*2f00*/  @!PT LDS RZ, [RZ] ;  /* 0x00000000fffff984 */ /* 0x000fe20000000800 */
[----:B------:R-:W-:Y:S01]  /*2f10*/  @!PT LDS RZ, [RZ] ;  /* 0x00000000fffff984 */ /* 0x000fe20000000800 */
[----:B------:R2:W-:Y:S06]  /*2f20*/  MEMBAR.ALL.CTA ;  /* 0x0000000000007992 */ /* 0x0005ec0000008000 */
[----:B--2---:R-:W2:Y:S01]  /*2f30*/  FENCE.VIEW.ASYNC.S ;  /* 0x00000000000073c6 */ /* 0x004ea20000000000 */
[----:B------:R-:W-:Y:S01]  /*2f40*/  SEL R11, R11, RZ, P1 ;  /* 0x000000ff0b0b7207 */ /* 0x000fe20000800000 */
[----:B--2---:R2:W-:Y:S01]  /*2f50*/  SYNCS.ARRIVE.TRANS64.RED.A1T0 RZ, [R0+URZ], RZ ;  /* 0x000000ff00ff79a7 */ /* 0x0045e200081004ff */
[----:B-1----:R-:W-:-:S02]  /*2f60*/  LOP3.LUT P3, RZ, R6, 0x1, RZ, 0xc0, !PT ;  /* 0x0000000106ff7812 */ /* 0x002fc4000786c0ff */
[----:B------:R-:W-:-:S04]  /*2f70*/  SEL R4, RZ, 0x1, P1 ;  /* 0x00000001ff047807 */ /* 0x000fc80000800000 */
[----:B------:R-:W-:Y:S02]  /*2f80*/  LOP3.LUT R9, R9, R4, RZ, 0x3c, !PT ;  /* 0x0000000409097212 */ /* 0x000fe400078e3cff */
[----:B--2---:R-:W-:-:S04]  /*2f90*/  SEL R0, RZ, 0x1, P0 ;  /* 0x00000001ff007807 */ /* 0x004fc80000000000 */
[----:B------:R-:W-:Y:S01]  /*2fa0*/  LOP3.LUT R8, R8, R0, RZ, 0x3c, !PT ;  /* 0x0000000008087212 */ /* 0x000fe200078e3cff */
[----:B------:R-:W-:Y:S06]  /*2fb0*/  @P3 BRA `(.L_x_53) ;  /* 0xfffffffc002c3947 */ /* 0x000fec000383ffff */
[----:B------:R-:W-:Y:S01]  /*2fc0*/  ULEA UR4, UR5, UR6, 0x3 ;  /* 0x0000000605047291 */ /* 0x000fe2000f8e18ff */
[----:B------:R-:W-:-:S08]  /*2fd0*/  SHF.L.U32 R2, R12, 0x1f, RZ ;  /* 0x0000001f0c027819 */ /* 0x000fd000000006ff */
[----:B------:R-:W1:Y:S02]  /*2fe0*/  SYNCS.PHASECHK.TRANS64 P0, [UR4+0x80], R2 ;  /* 0x00008002ff0075a7 */ /* 0x000e640008001004 */
[----:B-1----:R-:W-:Y:S05]  /*2ff0*/  @P0 BRA `(.L_x_54) ;  /* 0x0000000000080947 */ /* 0x002fea0003800000 */
[----:B------:R-:W1:Y:S02]  /*3000*/  SYNCS.PHASECHK.TRANS64.TRYWAIT P0, [UR4+0x80], R2 ;  /* 0x00008002ff0075a7 */ /* 0x000e640008001104 */
[----:B-1----:R-:W-:Y:S05]  /*3010*/  @!P0 BRA `(.L_x_55) ;  /* 0x0000007000e08947 */ /* 0x002fea0003800000 */
.L_x_54:
[----:B------:R-:W-:-:S04]  /*3020*/  UIADD3 UR7, UPT, UPT, UR5, 0x1, URZ ;  /* 0x0000000105077890 */ /* 0x000fc8000fffe0ff */
[----:B------:R-:W-:-:S04]  /*3030*/  UISETP.NE.AND UP0, UPT, UR7, 0x2, UPT ;  /* 0x000000020700788c */ /* 0x000fc8000bf05270 */
[----:B------:R-:W-:Y:S02]  /*3040*/  USEL UR8, URZ, 0x1, UP0 ;  /* 0x00000001ff087887 */ /* 0x000fe40008000000 */
[----:B------:R-:W-:-:S04]  /*3050*/  USEL UR7, UR7, URZ, UP0 ;  /* 0x000000ff07077287 */ /* 0x000fc80008000000 */
[----:B------:R-:W-:Y:S01]  /*3060*/  ULEA UR7, UR7, UR6, 0x3 ;  /* 0x0000000607077291 */ /* 0x000fe2000f8e18ff */
[----:B-1----:R-:W-:-:S04]  /*3070*/  LOP3.LUT R2, R12, UR8, RZ, 0x3c, !PT ;  /* 0x000000080c027c12 */ /* 0x002fc8000f8e3cff */
[----:B------:R-:W-:-:S04]  /*3080*/  SHF.L.U32 R0, R2, 0x1f, RZ ;  /* 0x0000001f02007819 */ /* 0x000fc800000006ff */
[----:B------:R-:W1:Y:S02]  /*3090*/  SYNCS.PHASECHK.TRANS64 P0, [UR7+0x80], R0 ;  /* 0x00008000ff0075a7 */ /* 0x000e640008001007 */
[----:B-1----:R-:W-:Y:S05]  /*30a0*/  @P0 EXIT ;  /* 0x000000000000094d */ /* 0x002fea0003800000 */
[----:B------:R-:W-:Y:S02]  /*30b0*/  SHF.L.U32 R2, R2, 0x1f, RZ ;  /* 0x0000001f02027819 */ /* 0x000fe400000006ff */
[----:B------:R-:W-:-:S07]  /*30c0*/  MOV R0, UR7 ;  /* 0x0000000700007c02 */ /* 0x000fce0008000f00 */
.L_x_56:
[----:B-1----:R1:W2:Y:S02]  /*30d0*/  SYNCS.PHASECHK.TRANS64.TRYWAIT P0, [R0+URZ+0x80], R2 ;  /* 0x00008002000075a7 */ /* 0x0022a400080011ff */
[----:B--2---:R-:W-:Y:S05]  /*30e0*/  @!P0 NANOSLEEP.SYNCS 0x989680 ;  /* 0x009896800000895d */ /* 0x004fea0003900000 */
[----:B------:R-:W2:Y:S02]  /*30f0*/  @!P0 SYNCS.PHASECHK.TRANS64 P0, [R0+URZ+0x80], R2 ;  /* 0x00008002000085a7 */ /* 0x000ea400080010ff */
[----:B--2---:R-:W-:Y:S05]  /*3100*/  @P0 EXIT ;  /* 0x000000000000094d */ /* 0x004fea0003800000 */
[----:B------:R-:W-:Y:S05]  /*3110*/  BRA `(.L_x_56) ;  /* 0xfffffffc00ec7947 */ /* 0x000fea000383ffff */
.L_x_49:
[----:B------:R-:W-:Y:S05]  /*3120*/  BRA.U UP4, `(.L_x_57) ;  /* 0x00000019044c7547 */ /* 0x000fea000b800000 */
[----:B------:R-:W-:Y:S01]  /*3130*/  UMOV UR4, 0x40 ;  /* 0x0000004000047882 */ /* 0x000fe20000000000 */
[----:B------:R-:W-:Y:S01]  /*3140*/  NOP ;  /* 0x0000000000007918 */ /* 0x000fe20000000000 */
[----:B------:R-:W-:Y:S01]  /*3150*/  ULEA UR5, UR46, UR4, 0x18 ;  /* 0x000000042e057291 */ /* 0x000fe2000f8ec0ff */
[----:B------:R-:W-:Y:S02]  /*3160*/  UMOV UR6, 0x400 ;  /* 0x0000040000067882 */ /* 0x000fe40000000000 */
[----:B------:R-:W-:-:S06]  /*3170*/  ULEA UR6, UR46, UR6, 0x18 ;  /* 0x000000062e067291 */ /* 0x000fcc000f8ec0ff */
[----:B------:R-:W1:Y:S02]  /*3180*/  LDS.U8 R2, [UR5+0x1c] ;  /* 0x00001c05ff027984 */ /* 0x000e640008000000 */
[----:B-1----:R-:W-:-:S13]  /*3190*/  ISETP.NE.AND P0, PT, R2, RZ, PT ;  /* 0x000000ff0200720c */ /* 0x002fda0003f05270 */
[----:B------:R-:W-:Y:S05]  /*31a0*/  @P0 BRA `(.L_x_58) ;  /* 0x0000000400180947 */ /* 0x000fea0003800000 */
[----:B------:R-:W-:Y:S01]  /*31b0*/  R2UR UR4, R12 ;  /* 0x000000000c0472ca */ /* 0x000fe200000e0000 */
[----:B------:R-:W-:-:S12]  /*31c0*/  UIADD3 UR7, UPT, UPT, UR5, 0x8, URZ ;  /* 0x0000000805077890 */ /* 0x000fd8000fffe0ff */
[----:B------:R-:W-:-:S09]  /*31d0*/  UISETP.NE.U32.AND UP0, UPT, UR4, 0x1, UPT ;  /* 0x000000010400788c */ /* 0x000fd2000bf05070 */
[----:B------:R-:W-:Y:S05]  /*31e0*/  BRA.U !UP0, `(.L_x_59) ;  /* 0x0000000108a47547 */ /* 0x000fea000b800000 */
[----:B------:R-:W-:Y:S01]  /*31f0*/  ELECT P0, URZ, PT ;  /* 0x0000000000ff782f */ /* 0x000fe20003800000 */
[----:B------:R-:W-:-:S12]  /*3200*/  BSSY B0, `(.L_x_59) ;  /* 0x0000027000007945 */ /* 0x000fd80003800000 */
[----:B------:R-:W-:Y:S05]  /*3210*/  @!P0 BRA `(.L_x_60) ;  /* 0x0000000000948947 */ /* 0x000fea0003800000 */
[----:B------:R-:W-:-:S05]  /*3220*/  UMOV UR4, 0x10 ;  /* 0x0000001000047882 */ /* 0x000fca0000000000 */
[----:B------:R-:W-:Y:S04]  /*3230*/  DEPBAR.LE SB1, 0x36 ;  /* 0x00009d800000791a */ /* 0x000fe80000000000 */
[----:B------:R-:W1:Y:S02]  /*3240*/  UTCATOMSWS.2CTA.FIND_AND_SET.ALIGN UP1, UR4, UR4 ;  /* 0x00000004000475e3 */ /* 0x000e640008220800 */
[----:B-1----:R-:W-:Y:S01]  /*3250*/  MOV R10, UR4 ;  /* 0x00000004000a7c02 */ /* 0x002fe20008000f00 */
[----:B------:R-:W-:Y:S06]  /*3260*/  BRA.U UP1, `(.L_x_61) ;  /* 0x0000000101187547 */ /* 0x000fec000b800000 */
.L_x_62:
[----:B------:R-:W-:Y:S05]  /*3270*/  NANOSLEEP 0x64 ;  /* 0x000000640000795d */ /* 0x000fea0003800000 */
[----:B------:R-:W-:-:S05]  /*3280*/  UMOV UR4, 0x10 ;  /* 0x0000001000047882 */ /* 0x000fca0000000000 */
[----:B------:R-:W-:Y:S04]  /*3290*/  DEPBAR.LE SB1, 0x36 ;  /* 0x00009d800000791a */ /* 0x000fe80000000000 */
[----:B------:R-:W1:Y:S02]  /*32a0*/  UTCATOMSWS.2CTA.FIND_AND_SET.ALIGN UP1, UR4, UR4 ;  /* 0x00000004000475e3 */ /* 0x000e640008220800 */
[----:B-1----:R-:W-:Y:S01]  /*32b0*/  MOV R10, UR4 ;  /* 0x00000004000a7c02 */ /* 0x002fe20008000f00 */
[----:B------:R-:W-:Y:S05]  /*32c0*/  BRA.U !UP1, `(.L_x_62) ;  /* 0xfffffffd09e87547 */ /* 0x000fea000b83ffff */
.L_x_61:
[----:B------:R-:W1:Y:S01]  /*32d0*/  LDS R5, [UR5+0x10] ;  /* 0x00001005ff057984 */ /* 0x000e620008000800 */
[----:B------:R-:W-:Y:S01]  /*32e0*/  R2UR UR4, R11 ;  /* 0x000000000b0472ca */ /* 0x000fe200000e0000 */
[----:B------:R-:W-:-:S04]  /*32f0*/  IMAD.U32 R3, RZ, RZ, UR6 ;  /* 0x00000006ff037e24 */ /* 0x000fc8000f8e00ff */
[----:B------:R-:W-:-:S08]  /*3300*/  VIADD R3, R3, 0x120 ;  /* 0x0000012003037836 */ /* 0x000fd00000000000 */
[----:B------:R-:W-:Y:S02]  /*3310*/  MOV R2, UR4 ;  /* 0x0000000400027c02 */ /* 0x000fe40008000f00 */
[----:B-1----:R-:W-:-:S04]  /*3320*/  SHF.L.U32 R5, R5, 0x1f, RZ ;  /* 0x0000001f05057819 */ /* 0x002fc800000006ff */
[----:B------:R-:W1:Y:S02]  /*3330*/  SYNCS.PHASECHK.TRANS64.TRYWAIT P0, [UR5+0x8], R5 ;  /* 0x00000805ff0075a7 */ /* 0x000e640008001105 */
[----:B-1----:R-:W-:Y:S05]  /*3340*/  @P0 BRA `(.L_x_63) ;  /* 0x0000000000080947 */ /* 0x002fea0003800000 */
[----:B------:R-:W1:Y:S02]  /*3350*/  SYNCS.PHASECHK.TRANS64.TRYWAIT P0, [UR5+0x8], R5 ;  /* 0x00000805ff0075a7 */ /* 0x000e640008001105 */
[----:B-1----:R-:W-:Y:S05]  /*3360*/  @!P0 BRA `(.L_x_64) ;  /* 0x0000007000248947 */ /* 0x002fea0003800000 */
.L_x_63:
[----:B------:R-:W-:Y:S01]  /*3370*/  R2UR UR4, R11 ;  /* 0x000000000b0472ca */ /* 0x000fe200000e0000 */
[----:B-1----:R-:W-:Y:S02]  /*3380*/  HFMA2 R4, -RZ, RZ, 0, 5.9604644775390625e-08 ;  /* 0x00000001ff047431 */ /* 0x002fe400000001ff */
[----:B------:R-:W-:Y:S01]  /*3390*/  IMAD.MOV.U32 R7, RZ, RZ, 0xffff ;  /* 0x0000ffffff077424 */ /* 0x000fe200078e00ff */
[----:B------:R-:W-:Y:S01]  /*33a0*/  PRMT R2, R2, 0x654, R3 ;  /* 0x0000065402027816 */ /* 0x000fe20000000003 */
[----:B------:R-:W-:Y:S02]  /*33b0*/  IMAD.MOV.U32 R5, RZ, RZ, 0x4 ;  /* 0x00000004ff057424 */ /* 0x000fe400078e00ff */
[----:B------:R-:W-:Y:S01]  /*33c0*/  IMAD.SHL.U32 R9, R10, 0x20, RZ ;  /* 0x000000200a097824 */ /* 0x000fe200078e00ff */
[-C--:B------:R-:W-:Y:S02]  /*33d0*/  SHF.L.U32 R7, R7, R10.reuse, RZ ;  /* 0x0000000a07077219 */ /* 0x080fe400000006ff */
[----:B------:R-:W-:-:S03]  /*33e0*/  SHF.L.U32 R6, R4, R10, RZ ;  /* 0x0000000a04067219 */ /* 0x000fc600000006ff */
[----:B------:R-:W-:-:S06]  /*33f0*/  UPRMT UR4, UR4, 0x654, UR7 ;  /* 0x0000065404047896 */ /* 0x000fcc0008000007 */
[----:B------:R-:W-:-:S03]  /*3400*/  MOV R3, UR4 ;  /* 0x0000000400037c02 */ /* 0x000fc60008000f00 */
[----:B------:R1:W-:Y:S01]  /*3410*/  SYNCS.ARRIVE.TRANS64.RED RZ, [UR4], R5 ;  /* 0x00000005ffff79a7 */ /* 0x0003e20008000404 */
[----:B------:R1:W-:Y:S04]  /*3420*/  STS [UR6+0x120], R9 ;  /* 0x00012009ff007988 */ /* 0x0003e80008000806 */
[----:B------:R1:W-:Y:S04]  /*3430*/  STAS [R2.64], R10 ;  /* 0x0000000a02007dbd */ /* 0x0003e8000c0008ff */
[----:B------:R1:W-:Y:S04]  /*3440*/  ATOMS.OR RZ, [UR5+0x14], R7 ;  /* 0x00001407ffff798c */ /* 0x0003e8000b000005 */
[----:B------:R1:W-:Y:S04]  /*3450*/  ATOMS.OR RZ, [UR5+0x18], R6 ;  /* 0x00001806ffff798c */ /* 0x0003e8000b000005 */
[----:B------:R1:W-:Y:S02]  /*3460*/  ATOMS.XOR RZ, [UR5+0x10], R4 ;  /* 0x00001004ffff798c */ /* 0x0003e4000b800005 */
.L_x_60:
[----:B------:R-:W-:Y:S05]  /*3470*/  BSYNC B0 ;  /* 0x0000000000007941 */ /* 0x000fea0003800000 */
.L_x_59:
[----:B------:R-:W-:Y:S05]  /*3480*/  BRA.U UP0, `(.L_x_65) ;  /* 0x0000000100707547 */ /* 0x000fea000b800000 */
[----:B------:R-:W-:-:S03]  /*3490*/  UMOV UR4, 0xffffffff ;  /* 0xffffffff00047882 */ /* 0x000fc60000000000 */
[----:B------:R-:W-:Y:S05]  /*34a0*/  BRA.DIV UR4, `(.L_x_66) ;  /* 0x0000006e04ec7947 */ /* 0x000fea000b800000 */
[----:B------:R-:W-:-:S13]  /*34b0*/  ELECT P6, URZ, PT ;  /* 0x0000000000ff782f */ /* 0x000fda00038c0000 */
.L_x_164:
[----:B------:R-:W-:Y:S05]  /*34c0*/  @!P6 BRA `(.L_x_65) ;  /* 0x000000000060e947 */ /* 0x000fea0003800000 */
[----:B-1----:R-:W1:Y:S02]  /*34d0*/  LDS R3, [UR5+0x10] ;  /* 0x00001005ff037984 */ /* 0x002e640008000800 */
[----:B-1----:R-:W-:-:S04]  /*34e0*/  SHF.L.U32 R3, R3, 0x1f, RZ ;  /* 0x0000001f03037819 */ /* 0x002fc800000006ff */
[----:B------:R-:W1:Y:S02]  /*34f0*/  SYNCS.PHASECHK.TRANS64.TRYWAIT P0, [UR5+0x8], R3 ;  /* 0x00000803ff0075a7 */ /* 0x000e640008001105 */
[----:B-1----:R-:W-:Y:S05]  /*3500*/  @P0 BRA `(.L_x_67) ;  /* 0x0000000000080947 */ /* 0x002fea0003800000 */
[----:B------:R-:W1:Y:S02]  /*3510*/  SYNCS.PHASECHK.TRANS64.TRYWAIT P0, [UR5+0x8], R3 ;  /* 0x00000803ff0075a7 */ /* 0x000e640008001105 */
[----:B-1----:R-:W-:Y:S05]  /*3520*/  @!P0 BRA `(.L_x_68) ;  /* 0x0000006c00ec8947 */ /* 0x002fea0003800000 */
.L_x_67:
[----:B------:R-:W2:Y:S01]  /*3530*/  LDS R5, [UR6+0x120] ;  /* 0x00012006ff057984 */ /* 0x000ea20008000800 */
[----:B------:R-:W-:Y:S01]  /*3540*/  R2UR UR4, R11 ;  /* 0x000000000b0472ca */ /* 0x000fe200000e0000 */
[----:B-1----:R-:W-:Y:S02]  /*3550*/  IMAD.MOV.U32 R3, RZ, RZ, 0xffff ;  /* 0x0000ffffff037424 */ /* 0x002fe400078e00ff */
[----:B------:R-:W-:-:S10]  /*3560*/  IMAD.MOV.U32 R2, RZ, RZ, 0x1 ;  /* 0x00000001ff027424 */ /* 0x000fd400078e00ff */
[----:B------:R-:W-:Y:S01]  /*3570*/  UPRMT UR4, UR4, 0x654, UR7 ;  /* 0x0000065404047896 */ /* 0x000fe20008000007 */
[----:B--2---:R-:W-:Y:S01]  /*3580*/  IMAD.SHL.U32 R4, R5, 0x20, RZ ;  /* 0x0000002005047824 */ /* 0x004fe200078e00ff */
[-C--:B------:R-:W-:Y:S02]  /*3590*/  SHF.L.U32 R3, R3, R5.reuse, RZ ;  /* 0x0000000503037219 */ /* 0x080fe400000006ff */
[----:B------:R-:W-:Y:S02]  /*35a0*/  SHF.L.U32 R5, R2, R5, RZ ;  /* 0x0000000502057219 */ /* 0x000fe400000006ff */
[----:B------:R2:W-:Y:S04]  /*35b0*/  STS [UR6+0x120], R4 ;  /* 0x00012004ff007988 */ /* 0x0005e80008000806 */
[----:B------:R2:W-:Y:S04]  /*35c0*/  ATOMS.OR RZ, [UR5+0x14], R3 ;  /* 0x00001403ffff798c */ /* 0x0005e8000b000005 */
[----:B------:R2:W-:Y:S01]  /*35d0*/  ATOMS.OR RZ, [UR5+0x18], R5 ;  /* 0x00001805ffff798c */ /* 0x0005e2000b000005 */
[----:B------:R-:W-:Y:S03]  /*35e0*/  SYNCS.ARRIVE.TRANS64.RED.A1T0 RZ, [UR4], RZ ;  /* 0x000000ffffff79a7 */ /* 0x000fe60008100404 */
[----:B------:R2:W-:Y:S01]  /*35f0*/  ATOMS.XOR RZ, [UR5+0x10], R2 ;  /* 0x00001002ffff798c */ /* 0x0005e2000b800005 */
[----:B------:R-:W-:Y:S05]  /*3600*/  BRA `(.L_x_65) ;  /* 0x0000000000107947 */ /* 0x000fea0003800000 */
.L_x_58:
[----:B------:R-:W-:-:S05]  /*3610*/  MOV R2, 0xffffffff ;  /* 0xffffffff00027802 */ /* 0x000fca0000000f00 */
[----:B------:R1:W-:Y:S02]  /*3620*/  STS [UR6+0x120], R2 ;  /* 0x00012002ff007988 */ /* 0x0003e40008000806 */
[----:B-1----:R-:W-:Y:S02]  /*3630*/  MOV R2, 0x3650 ;  /* 0x0000365000027802 */ /* 0x002fe40000000f00 */
[----:B-----5:R-:W-:Y:S05]  /*3640*/  CALL.REL.NOINC `($__internal_1_$__cuda_sm10x_tcgen05_guardrail_trap_phase_invalid_during_alloc) ;  /* 0x0000007400c07944 */ /* 0x020fea0003c00000 */
.L_x_65:
[----:B------:R-:W-:Y:S05]  /*3650*/  WARPSYNC.ALL ;  /* 0x0000000000007948 */ /* 0x000fea0003800000 */
[----:B------:R-:W3:Y:S01]  /*3660*/  S2UR UR4, SR_CgaCtaId ;  /* 0x00000000000479c3 */ /* 0x000ee20000008800 */
[----:B------:R-:W-:Y:S01]  /*3670*/  UMOV UR62, 0x400 ;  /* 0x00000400003e7882 */ /* 0x000fe20000000000 */
[----:B------:R-:W4:Y:S01]  /*3680*/  LDCU UR7, c[0x0][0x38c] ;  /* 0x00007180ff0777ac */ /* 0x000f220008000800 */
[----:B------:R-:W-:Y:S01]  /*3690*/  LOP3.LUT R0, R0, 0xffff, RZ, 0xc0, !PT ;  /* 0x0000ffff00007812 */ /* 0x000fe200078ec0ff */
[----:B-1----:R-:W-:Y:S01]  /*36a0*/  IMAD.MOV.U32 R10, RZ, RZ, 0x1 ;  /* 0x00000001ff0a7424 */ /* 0x002fe200078e00ff */
[----:B------:R-:W-:Y:S01]  /*36b0*/  R2UR UR5, R12 ;  /* 0x000000000c0572ca */ /* 0x000fe200000e0000 */
[----:B------:R-:W-:Y:S01]  /*36c0*/  UMOV UR9, URZ ;  /* 0x000000ff00097c82 */ /* 0x000fe20008000000 */
[----:B------:R-:W-:Y:S01]  /*36d0*/  LOP3.LUT R8, R8, 0xffff, RZ, 0xc0, !PT ;  /* 0x0000ffff08087812 */ /* 0x000fe200078ec0ff */
[----:B------:R-:W-:Y:S01]  /*36e0*/  UMOV UR60, URZ ;  /* 0x000000ff003c7c82 */ /* 0x000fe20008000000 */
[----:B------:R-:W-:Y:S01]  /*36f0*/  UMOV UR76, 0x0 ;  /* 0x00000000004c7882 */ /* 0x000fe20000000000 */
[----:B------:R-:W-:Y:S01]  /*3700*/  UMOV UR77, 0x8400010 ;  /* 0x08400010004d7882 */ /* 0x000fe20000000000 */
[----:B------:R-:W-:-:S02]  /*3710*/  R2UR UR65, R8 ;  /* 0x00000000084172ca */ /* 0x000fc400000e0000 */
[----:B------:R-:W-:Y:S01]  /*3720*/  CS2R R8, SRZ ;  /* 0x0000000000087805 */ /* 0x000fe2000001ff00 */
[----:B------:R-:W-:Y:S01]  /*3730*/  UMOV UR74, 0x0 ;  /* 0x00000000004a7882 */ /* 0x000fe20000000000 */
[----:B------:R-:W-:Y:S01]  /*3740*/  UMOV UR75, 0x8400010 ;  /* 0x08400010004b7882 */ /* 0x000fe20000000000 */
[----:B------:R-:W-:Y:S01]  /*3750*/  UMOV UR72, 0x0 ;  /* 0x0000000000487882 */ /* 0x000fe20000000000 */
[----:B------:R-:W-:Y:S01]  /*3760*/  UMOV UR73, 0x8400010 ;  /* 0x0840001000497882 */ /* 0x000fe20000000000 */
[----:B------:R-:W-:Y:S01]  /*3770*/  UMOV UR70, 0x0 ;  /* 0x0000000000467882 */ /* 0x000fe20000000000 */
[----:B------:R-:W-:Y:S02]  /*3780*/  UISETP.NE.AND UP2, UPT, UR5, URZ, UPT ;  /* 0x000000ff0500728c */ /* 0x000fe4000bf45270 */
[----:B----4-:R-:W-:Y:S01]  /*3790*/  UIADD3 UR7, UPT, UPT, UR7, 0xff, URZ ;  /* 0x000000ff07077890 */ /* 0x010fe2000fffe0ff */
[----:B------:R-:W-:Y:S01]  /*37a0*/  UMOV UR71, 0x8400010 ;  /* 0x0840001000477882 */ /* 0x000fe20000000000 */
[----:B------:R-:W-:Y:S01]  /*37b0*/  UMOV UR68, 0x0 ;  /* 0x0000000000447882 */ /* 0x000fe20000000000 */
[----:B---3--:R-:W-:Y:S01]  /*37c0*/  ULEA UR62, UR4, UR62, 0x18 ;  /* 0x0000003e043e7291 */ /* 0x008fe2000f8ec0ff */
[----:B------:R-:W-:-:S02]  /*37d0*/  UMOV UR69, 0x8400010 ;  /* 0x0840001000457882 */ /* 0x000fc40000000000 */
[----:B------:R-:W-:Y:S01]  /*37e0*/  UMOV UR4, URZ ;  /* 0x000000ff00047c82 */ /* 0x000fe20008000000 */
[----:B------:R-:W-:Y:S01]  /*37f0*/  UIADD3 UR6, UPT, UPT, UR62, 0x8400, URZ ;  /* 0x000084003e067890 */ /* 0x000fe2000fffe0ff */
[----:B--2---:R-:W-:Y:S01]  /*3800*/  IMAD.U32 R2, RZ, RZ, UR4 ;  /* 0x00000004ff027e24 */ /* 0x004fe2000f8e00ff */
[----:B------:R-:W-:Y:S02]  /*3810*/  USHF.R.S32.HI UR4, URZ, 0x1f, UR7 ;  /* 0x0000001fff047899 */ /* 0x000fe40008011407 */
[----:B------:R-:W-:Y:S02]  /*3820*/  UIADD3 UR5, UPT, UPT, UR62, 0x18400, URZ ;  /* 0x000184003e057890 */ /* 0x000fe4000fffe0ff */
[----:B------:R-:W-:Y:S02]  /*3830*/  ULEA.HI UR4, UR4, UR7, URZ, 0x8 ;  /* 0x0000000704047291 */ /* 0x000fe4000f8f40ff */
[----:B------:R-:W-:Y:S02]  /*3840*/  USHF.R.U32.HI UR6, URZ, 0x4, UR6 ;  /* 0x00000004ff067899 */ /* 0x000fe40008011606 */
[----:B------:R-:W-:-:S02]  /*3850*/  USHF.R.S32.HI UR8, URZ, 0x8, UR4 ;  /* 0x00000008ff087899 */ /* 0x000fc40008011404 */
[----:B------:R-:W-:Y:S01]  /*3860*/  USHF.R.U32.HI UR5, URZ, 0x4, UR5 ;  /* 0x00000004ff057899 */ /* 0x000fe20008011605 */
[----:B------:R-:W-:Y:S01]  /*3870*/  R2UR UR4, R0 ;  /* 0x00000000000472ca */ /* 0x000fe200000e0000 */
[----:B------:R-:W-:Y:S02]  /*3880*/  UISETP.LT.AND UP0, UPT, UR8, 0x1, UPT ;  /* 0x000000010800788c */ /* 0x000fe4000bf01270 */
[----:B------:R-:W-:Y:S01]  /*3890*/  ULOP3.LUT UR6, UR6, 0x3fff, URZ, 0xc0, !UPT ;  /* 0x00003fff06067892 */ /* 0x000fe2000f8ec0ff */
[----:B------:R-:W-:Y:S01]  /*38a0*/  IMAD.U32 R13, RZ, RZ, UR8 ;  /* 0x00000008ff0d7e24 */ /* 0x000fe2000f8e00ff */
[----:B------:R-:W-:Y:S02]  /*38b0*/  ULOP3.LUT UR67, UR5, 0x3fff, URZ, 0xc0, !UPT ;  /* 0x00003fff05437892 */ /* 0x000fe4000f8ec0ff */
[----:B------:R-:W-:Y:S02]  /*38c0*/  ULOP3.LUT UR66, UR6, 0x10000, URZ, 0xfc, !UPT ;  /* 0x0001000006427892 */ /* 0x000fe4000f8efcff */
[----:B------:R-:W-:-:S04]  /*38d0*/  ULOP3.LUT UR67, UR67, 0x10000, URZ, 0xfc, !UPT ;  /* 0x0001000043437892 */ /* 0x000fc8000f8efcff */
[----:B------:R-:W-:Y:S01]  /*38e0*/  IMAD.U32 R14, RZ, RZ, UR4 ;  /* 0x00000004ff0e7e24 */ /* 0x000fe2000f8e00ff */
[----:B------:R-:W-:Y:S01]  /*38f0*/  NOP ;  /* 0x0000000000007918 */ /* 0x000fe20000000000 */
[----:B------:R-:W-:Y:S06]  /*3900*/  BAR.ARV 0x6, 0xa0 ;  /* 0x0182800000007b1d */ /* 0x000fec0000002000 */
[----:B------:R-:W1:Y:S02]  /*3910*/  LDS R3, [UR62+0x120] ;  /* 0x0001203eff037984 */ /* 0x000e640008000800 */
[----:B-1----:R-:W-:Y:S01]  /*3920*/  R2UR UR4, R3 ;  /* 0x00000000030472ca */ /* 0x002fe200000e0000 */
[----:B------:R-:W-:-:S12]  /*3930*/  IMAD.MOV.U32 R3, RZ, RZ, RZ ;  /* 0x000000ffff037224 */ /* 0x000fd800078e00ff */
[----:B------:R-:W-:Y:S01]  /*3940*/  IMAD.U32 R16, RZ, RZ, UR4 ;  /* 0x00000004ff107e24 */ /* 0x000fe2000f8e00ff */
[----:B------:R-:W-:-:S06]  /*3950*/  USEL UR4, UR8, 0x1, !UP0 ;  /* 0x0000000108047887 */ /* 0x000fcc000c000000 */
[----:B------:R-:W-:-:S07]  /*3960*/  IMAD.U32 R15, RZ, RZ, UR4 ;  /* 0x00000004ff0f7e24 */ /* 0x000fce000f8e00ff */
.L_x_76:
[C---:B------:R-:W-:Y:S02]  /*3970*/  LEA R0, R9.reuse, UR62, 0x3 ;  /* 0x0000003e09007c11 */ /* 0x040fe4000f8e18ff */
[----:B------:R-:W-:Y:S02]  /*3980*/  SHF.L.U32 R4, R8, 0x1f, RZ ;  /* 0x0000001f08047819 */ /* 0x000fe400000006ff */
[----:B------:R-:W-:Y:S02]  /*3990*/  LEA R5, R9, UR62, 0x4 ;  /* 0x0000003e09057c11 */ /* 0x000fe4000f8e20ff */
[----:B------:R-:W1:Y:S02]  /*39a0*/  SYNCS.PHASECHK.TRANS64.TRYWAIT P0, [R0+URZ+0x70], R4 ;  /* 0x00007004000075a7 */ /* 0x000e6400080011ff */
[----:B-1----:R-:W-:Y:S05]  /*39b0*/  @!P0 BRA `(.L_x_69) ;  /* 0x0000006800e08947 */ /* 0x002fea0003800000 */
.L_x_165:
[----:B-1----:R-:W1:Y:S01]  /*39c0*/  LDS.128 R4, [R5+0x100] ;  /* 0x0001000005047984 */ /* 0x002e620000000c00 */
[----:B------:R-:W-:Y:S02]  /*39d0*/  VIADD R0, R0, 0x80 ;  /* 0x0000008000007836 */ /* 0x000fe40000000000 */
[----:B------:R-:W-:Y:S01]  /*39e0*/  VIADD R9, R9, 0x1 ;  /* 0x0000000109097836 */ /* 0x000fe20000000000 */
[----:B------:R-:W-:Y:S01]  /*39f0*/  @!PT LDS RZ, [RZ] ;  /* 0x00000000fffff984 */ /* 0x000fe20000000800 */
[----:B------:R-:W-:Y:S01]  /*3a00*/  @!PT LDS RZ, [RZ] ;  /* 0x00000000fffff984 */ /* 0x000fe20000000800 */
[----:B------:R-:W-:Y:S01]  /*3a10*/  @!PT LDS RZ, [RZ] ;  /* 0x00000000fffff984 */ /* 0x000fe20000000800 */
[----:B------:R-:W-:Y:S01]  /*3a20*/  @!PT LDS RZ, [RZ] ;  /* 0x00000000fffff984 */ /* 0x000fe20000000800 */
[----:B------:R2:W-:Y:S06]  /*3a30*/  MEMBAR.ALL.CTA ;  /* 0x0000000000007992 */ /* 0x0005ec0000008000 */
[----:B--2---:R-:W2:Y:S01]  /*3a40*/  FENCE.VIEW.ASYNC.S ;  /* 0x00000000000073c6 */ /* 0x004ea20000000000 */
[----:B------:R-:W-:-:S04]  /*3a50*/  PRMT R0, RZ, 0x654, R0 ;  /* 0x00000654ff007816 */ /* 0x000fc80000000000 */
[----:B--2---:R2:W-:Y:S01]  /*3a60*/  SYNCS.ARRIVE.TRANS64.RED.A1T0 RZ, [R0+URZ], RZ ;  /* 0x000000ff00ff79a7 */ /* 0x0045e200081004ff */
[----:B-1----:R-:W-:Y:S01]  /*3a70*/  LOP3.LUT P1, RZ, R6, 0x1, RZ, 0xc0, !PT ;  /* 0x0000000106ff7812 */ /* 0x002fe2000782c0ff */
[----:B--2---:R-:W-:-:S12]  /*3a80*/  BRA.U UP2, `(.L_x_70) ;  /* 0x00000009022c7547 */ /* 0x004fd8000b800000 */
[----:B------:R-:W1:Y:S01]  /*3a90*/  LDCU UR4, c[0x0][0x38c] ;  /* 0x00007180ff0477ac */ /* 0x000e620008000800 */
[----:B------:R-:W-:Y:S02]  /*3aa0*/  R2UR UR5, R2 ;  /* 0x00000000020572ca */ /* 0x000fe400000e0000 */
[----:B------:R-:W-:Y:S02]  /*3ab0*/  PLOP3.LUT P2, PT, PT, PT, PT, 0x80, 0x8 ;  /* 0x000000000008781c */ /* 0x000fe40003f4f070 */
[----:B------:R-:W-:Y:S02]  /*3ac0*/  SHF.L.U32 R5, R10, 0x1f, RZ ;  /* 0x0000001f0a057819 */ /* 0x000fe400000006ff */
[----:B------:R-:W-:-:S07]  /*3ad0*/  R2UR UR6, R16 ;  /* 0x00000000100672ca */ /* 0x000fce00000e0000 */
[----:B------:R-:W-:Y:S02]  /*3ae0*/  ULEA UR7, UR5, UR62, 0x3 ;  /* 0x0000003e05077291 */ /* 0x000fe4000f8e18ff */
[----:B-1----:R-:W-:-:S04]  /*3af0*/  UISETP.GE.AND UP0, UPT, UR4, 0x1, UPT ;  /* 0x000000010400788c */ /* 0x002fc8000bf06270 */
[----:B------:R-:W-:Y:S01]  /*3b00*/  IMAD.U32 R4, RZ, RZ, UR7 ;  /* 0x00000007ff047e24 */ /* 0x000fe2000f8e00ff */
[----:B------:R-:W-:Y:S01]  /*3b10*/  ULEA UR8, UR5, UR6, 0x7 ;  /* 0x0000000605087291 */ /* 0x000fe2000f8e38ff */
[----:B------:R-:W-:-:S05]  /*3b20*/  PLOP3.LUT P0, PT, PT, PT, UP0, 0x80, 0x8 ;  /* 0x000000000008781c */ /* 0x000fca0003f0f008 */
[----:B------:R-:W-:-:S08]  /*3b30*/  @UP0 ULEA UR4, UR9, UR62, 0x3 ;  /* 0x0000003e09040291 */ /* 0x000fd0000f8e18ff */
[----:B------:R-:W-:-:S04]  /*3b40*/  @P0 SHF.L.U32 R0, R3, 0x1f, RZ ;  /* 0x0000001f03000819 */ /* 0x000fc800000006ff */
[----:B------:R1:W2:Y:S01]  /*3b50*/  @P0 SYNCS.PHASECHK.TRANS64.TRYWAIT P2, [UR4], R0 ;  /* 0x00000000ff0005a7 */ /* 0x0002a20008041104 */
[----:B------:R-:W3:Y:S02]  /*3b60*/  SYNCS.PHASECHK.TRANS64.TRYWAIT P0, [UR7+0xb0], R5 ;  /* 0x0000b005ff0075a7 */ /* 0x000ee40008001107 */
[----:B-123--:R-:W-:Y:S05]  /*3b70*/  @!P0 BRA `(.L_x_71) ;  /* 0x0000006800848947 */ /* 0x00efea0003800000 */
.L_x_167:
[----:B------:R-:W-:Y:S01]  /*3b80*/  UMOV UR64, UR60 ;  /* 0x0000003c00407c82 */ /* 0x000fe20008000000 */
[----:B------:R-:W-:Y:S05]  /*3b90*/  BRA.U !UP0, `(.L_x_72) ;  /* 0x0000000508d07547 */ /* 0x000fea000b800000 */
[----:B------:R-:W-:Y:S01]  /*3ba0*/  R2UR UR4, R15 ;  /* 0x000000000f0472ca */ /* 0x000fe200000e0000 */
[----:B------:R-:W-:Y:S01]  /*3bb0*/  UPLOP3.LUT UP3, UPT, UPT, UPT, UPT, 0x40, 0x4 ;  /* 0x000000000004789c */ /* 0x000fe20003f6e870 */
[----:B------:R-:W-:Y:S01]  /*3bc0*/  R2UR UR61, R13 ;  /* 0x000000000d3d72ca */ /* 0x000fe200000e0000 */
[----:B------:R-:W-:-:S10]  /*3bd0*/  UMOV UR7, UR9 ;  /* 0x0000000900077c82 */ /* 0x000fd40008000000 */
[----:B------:R-:W-:-:S12]  /*3be0*/  UIADD3 UR64, UPT, UPT, UR4, UR60, URZ ;  /* 0x0000003c04407290 */ /* 0x000fd8000fffe0ff */
.L_x_75:
[----:B--2---:R-:W-:Y:S01]  /*3bf0*/  ULEA UR5, UR7, UR62, 0x3 ;  /* 0x0000003e07057291 */ /* 0x004fe2000f8e18ff */
[----:B------:R-:W-:Y:S11]  /*3c00*/  @P2 BRA `(.L_x_73) ;  /* 0x00000000000c2947 */ /* 0x000ff60003800000 */
[----:B-1----:R-:W-:Y:S04]  /*3c10*/  SHF.L.U32 R5, R3, 0x1f, RZ ;  /* 0x0000001f03057819 */ /* 0x002fe800000006ff */
[----:B------:R-:W1:Y:S02]  /*3c20*/  SYNCS.PHASECHK.TRANS64.TRYWAIT P0, [UR5], R5 ;  /* 0x00000005ff0075a7 */ /* 0x000e640008001105 */
[----:B-1----:R-:W-:Y:S05]  /*3c30*/  @!P0 BRA `(.L_x_74) ;  /* 0x0000006800708947 */ /* 0x002fea0003800000 */
.L_x_73:
[----:B------:R-:W-:Y:S01]  /*3c40*/  UISETP.NE.AND UP0, UPT, UR61, 0x1, UPT ;  /* 0x000000013d00788c */ /* 0x000fe2000bf05270 */
[----:B------:R-:W-:Y:S01]  /*3c50*/  PLOP3.LUT P2, PT, PT, PT, PT, 0x80, 0x8 ;  /* 0x000000000008781c */ /* 0x000fe20003f4f070 */
[----:B------:R-:W-:Y:S01]  /*3c60*/  UIADD3 UR9, UPT, UPT, UR7, 0x1, URZ ;  /* 0x0000000107097890 */ /* 0x000fe2000fffe0ff */
[----:B------:R-:W-:Y:S01]  /*3c70*/  MOV.SPILL R6, UR65 ;  /* 0x0000004100067c02 */ /* 0x000fe20009000f00 */
[----:B------:R-:W-:Y:S01]  /*3c80*/  UIADD3 UR63, UPT, UPT, UR5, 0x10, URZ ;  /* 0x00000010053f7890 */ /* 0x000fe2000fffe0ff */
[----:B-1----:R-:W-:Y:S01]  /*3c90*/  MOV.SPILL R5, UR64 ;  /* 0x0000004000057c02 */ /* 0x002fe20009000f00 */
[----:B------:R-:W-:Y:S01]  /*3ca0*/  UISETP.NE.AND UP1, UPT, UR9, 0x2, UPT ;  /* 0x000000020900788c */ /* 0x000fe2000bf25270 */
[----:B------:R-:W-:Y:S01]  /*3cb0*/  PLOP3.LUT P0, PT, PT, PT, UP0, 0x80, 0x8 ;  /* 0x000000000008781c */ /* 0x000fe20003f0f008 */
[----:B------:R-:W-:Y:S02]  /*3cc0*/  ULEA UR6, UR7, UR67, 0xc ;  /* 0x0000004307067291 */ /* 0x000fe4000f8e60ff */
[----:B------:R-:W-:Y:S02]  /*3cd0*/  USEL UR5, URZ, 0x1, UP1 ;  /* 0x00000001ff057887 */ /* 0x000fe40008800000 */
[----:B------:R-:W-:Y:S02]  /*3ce0*/  USEL UR9, UR9, URZ, UP1 ;  /* 0x000000ff09097287 */ /* 0x000fe40008800000 */
[----:B------:R-:W-:Y:S02]  /*3cf0*/  ULEA UR4, UR7, UR66, 0xb ;  /* 0x0000004207047291 */ /* 0x000fe4000f8e58ff */
[----:B------:R-:W-:Y:S01]  /*3d00*/  @UP0 ULEA UR7, UR9, UR62, 0x3 ;  /* 0x0000003e09070291 */ /* 0x000fe2000f8e18ff */
[----:B------:R-:W-:Y:S01]  /*3d10*/  LOP3.LUT R3, R3, UR5, RZ, 0x3c, !PT ;  /* 0x0000000503037c12 */ /* 0x000fe2000f8e3cff */
[----:B------:R-:W-:Y:S02]  /*3d20*/  UIADD3 UR20, UPT, UPT, UR6, 0x2, URZ ;  /* 0x0000000206147890 */ /* 0x000fe4000fffe0ff */
[----:B------:R-:W-:Y:S01]  /*3d30*/  UIADD3 UR18, UPT, UPT, UR4, 0x2, URZ ;  /* 0x0000000204127890 */ /* 0x000fe2000fffe0ff */
[----:B------:R-:W-:Y:S01]  /*3d40*/  @P0 SHF.L.U32 R0, R3, 0x1f, RZ ;  /* 0x0000001f03000819 */ /* 0x000fe200000006ff */
[----:B------:R-:W-:Y:S02]  /*3d50*/  UIADD3 UR16, UPT, UPT, UR6, 0x4, URZ ;  /* 0x0000000406107890 */ /* 0x000fe4000fffe0ff */
[----:B------:R-:W-:Y:S01]  /*3d60*/  UIADD3 UR10, UPT, UPT, UR4, 0x4, URZ ;  /* 0x00000004040a7890 */ /* 0x000fe2000fffe0ff */
[----:B------:R2:W3:Y:S01]  /*3d70*/  @P0 SYNCS.PHASECHK.TRANS64.TRYWAIT P2, [UR7], R0 ;  /* 0x00000000ff0005a7 */ /* 0x0004e20008041107 */
[----:B------:R-:W-:Y:S02]  /*3d80*/  UIADD3 UR14, UPT, UPT, UR6, 0x6, URZ ;  /* 0x00000006060e7890 */ /* 0x000fe4000fffe0ff */
        /* <DEDUP_REMOVED lines=21> */
[----:B------:R-:W-:Y:S01]  /*3ee0*/  UIADD3 UR61, UPT, UPT, UR61, -0x1, URZ ;  /* 0xffffffff3d3d7890 */ /* 0x000fe2000fffe0ff */
[----:B------:R-:W-:Y:S01]  /*3ef0*/  UMOV UR7, 0x40004040 ;  /* 0x4000404000077882 */ /* 0x000fe20000000000 */
[----:B------:R-:W-:Y:S01]  /*3f00*/  UMOV UR64, 0x0 ;  /* 0x0000000000407882 */ /* 0x000fe20000000000 */
[----:B------:R-:W-:Y:S01]  /*3f10*/  UMOV UR65, 0x8400010 ;  /* 0x0840001000417882 */ /* 0x000fe20000000000 */
[----:B------:R-:W-:Y:S01]  /*3f20*/  UMOV UR5, 0x40004040 ;  /* 0x4000404000057882 */ /* 0x000fe20000000000 */
[----:B------:R-:W-:Y:S01]  /*3f30*/  UMOV UR21, 0x40004040 ;  /* 0x4000404000157882 */ /* 0x000fe20000000000 */
[----:B------:R1:W-:Y:S01]  /*3f40*/  UTCHMMA.2CTA gdesc[UR4], gdesc[UR6], tmem[UR8], tmem[UR64], idesc[UR65], UP3 ;  /* 0x00ff4006040075ea */ /* 0x0003e20009a00008 */
[----:B------:R-:W-:Y:S01]  /*3f50*/  UPLOP3.LUT UP3, UPT, UPT, UPT, UPT, 0x80, 0x8 ;  /* 0x000000000008789c */ /* 0x000fe20003f6f070 */
[----:B------:R-:W-:Y:S01]  /*3f60*/  UMOV UR19, 0x40004040 ;  /* 0x4000404000137882 */ /* 0x000fe20000000000 */
[----:B------:R-:W-:Y:S01]  /*3f70*/  UMOV UR17, 0x40004040 ;  /* 0x4000404000117882 */ /* 0x000fe20000000000 */
[----:B------:R4:W-:Y:S01]  /*3f80*/  UTCHMMA.2CTA gdesc[UR18], gdesc[UR20], tmem[UR8], tmem[UR64], idesc[UR65], UPT ;  /* 0x00ff4014120075ea */ /* 0x0009e2000ba00008 */
        /* <DEDUP_REMOVED lines=19> */
[----:B-1----:R-:W-:Y:S01]  /*40c0*/  UMOV UR7, 0x8400010 ;  /* 0x0840001000077882 */ /* 0x002fe20000000000 */
[----:B------:R-:W-:Y:S01]  /*40d0*/  UMOV UR35, 0x40004040 ;  /* 0x4000404000237882 */ /* 0x000fe20000000000 */
[----:B------:R-:W-:Y:S01]  /*40e0*/  UMOV UR33, 0x40004040 ;  /* 0x4000404000217882 */ /* 0x000fe20000000000 */
[----:B------:R-:W-:Y:S01]  /*40f0*/  UMOV UR27, 0x40004040 ;  /* 0x40004040001b7882 */ /* 0x000fe20000000000 */
[----:B------:R-:W-:Y:S01]  /*4100*/  UMOV UR25, 0x40004040 ;  /* 0x4000404000197882 */ /* 0x000fe20000000000 */
[----:B----4-:R-:W-:Y:S02]  /*4110*/  UIADD3 UR20, UPT, UPT, UR4, 0x602, URZ ;  /* 0x0000060204147890 */ /* 0x010fe4000fffe0ff */
[----:B------:R-:W-:Y:S02]  /*4120*/  UIADD3 UR18, UPT, UPT, UR6, 0xc04, URZ ;  /* 0x00000c0406127890 */ /* 0x000fe4000fffe0ff */
[----:B--2---:R-:W-:Y:S02]  /*4130*/  UIADD3 UR16, UPT, UPT, UR4, 0x604, URZ ;  /* 0x0000060404107890 */ /* 0x004fe4000fffe0ff */
[----:B------:R-:W-:Y:S01]  /*4140*/  UIADD3 UR10, UPT, UPT, UR6, 0xc06, URZ ;  /* 0x00000c06060a7890 */ /* 0x000fe2000fffe0ff */
[----:B------:R-:W-:Y:S01]  /*4150*/  R2UR.FILL UR65, R6 ;  /* 0x00000000064172ca */ /* 0x000fe200004e0000 */
[----:B------:R-:W-:Y:S01]  /*4160*/  UMOV UR14, 0x0 ;  /* 0x00000000000e7882 */ /* 0x000fe20000000000 */
[----:B------:R-:W-:Y:S01]  /*4170*/  UMOV UR15, 0x8400010 ;  /* 0x08400010000f7882 */ /* 0x000fe20000000000 */
[----:B------:R-:W-:Y:S01]  /*4180*/  UMOV UR12, 0x0 ;  /* 0x00000000000c7882 */ /* 0x000fe20000000000 */
[----:B------:R-:W-:Y:S01]  /*4190*/  UTCHMMA.2CTA gdesc[UR28], gdesc[UR30], tmem[UR8], tmem[UR14], idesc[UR15], UPT ;  /* 0x00ff0e1e1c0075ea */ /* 0x000fe2000ba00008 */
[----:B------:R-:W-:Y:S01]  /*41a0*/  UTCHMMA.2CTA gdesc[UR56], gdesc[UR58], tmem[UR8], tmem[UR14], idesc[UR15], UPT ;  /* 0x00ff0e3a380075ea */ /* 0x000fe2000ba00008 */
[----:B------:R-:W-:Y:S01]  /*41b0*/  UMOV UR13, 0x8400010 ;  /* 0x08400010000d7882 */ /* 0x000fe20000000000 */
[----:B------:R-:W-:Y:S01]  /*41c0*/  UTCHMMA.2CTA gdesc[UR52], gdesc[UR54], tmem[UR8], tmem[UR14], idesc[UR15], UPT ;  /* 0x00ff0e36340075ea */ /* 0x000fe2000ba00008 */
[----:B------:R-:W-:Y:S01]  /*41d0*/  UIADD3 UR4, UPT, UPT, UR4, 0x606, URZ ;  /* 0x0000060604047890 */ /* 0x000fe2000fffe0ff */
[----:B------:R-:W-:Y:S01]  /*41e0*/  UTCHMMA.2CTA gdesc[UR48], gdesc[UR50], tmem[UR8], tmem[UR12], idesc[UR13], UPT ;  /* 0x00ff0c32300075ea */ /* 0x000fe2000ba00008 */
[----:B------:R-:W-:Y:S01]  /*41f0*/  UTCHMMA.2CTA gdesc[UR44], gdesc[UR46], tmem[UR8], tmem[UR12], idesc[UR13], UPT ;  /* 0x00ff0c2e2c0075ea */ /* 0x000fe2000ba00008 */
[----:B------:R-:W-:Y:S01]  /*4200*/  UMOV UR6, 0x0 ;  /* 0x0000000000067882 */ /* 0x000fe20000000000 */
[----:B------:R-:W-:Y:S01]  /*4210*/  UTCHMMA.2CTA gdesc[UR40], gdesc[UR42], tmem[UR8], tmem[UR12], idesc[UR13], UPT ;  /* 0x00ff0c2a280075ea */ /* 0x000fe2000ba00008 */
[----:B------:R1:W-:Y:S01]  /*4220*/  UTCHMMA.2CTA gdesc[UR36], gdesc[UR38], tmem[UR8], tmem[UR6], idesc[UR7], UPT ;  /* 0x00ff0626240075ea */ /* 0x0003e2000ba00008 */
[----:B------:R2:W-:Y:S01]  /*4230*/  UTCHMMA.2CTA gdesc[UR32], gdesc[UR34], tmem[UR8], tmem[UR76], idesc[UR77], UPT ;  /* 0x00ff4c22200075ea */ /* 0x0005e2000ba00008 */
[----:B------:R-:W-:Y:S01]  /*4240*/  UMOV UR23, 0x40004040 ;  /* 0x4000404000177882 */ /* 0x000fe20000000000 */
[----:B------:R2:W-:Y:S01]  /*4250*/  UTCHMMA.2CTA gdesc[UR24], gdesc[UR26], tmem[UR8], tmem[UR74], idesc[UR75], UPT ;  /* 0x00ff4a1a180075ea */ /* 0x0005e2000ba00008 */
[----:B------:R-:W-:Y:S01]  /*4260*/  R2UR.FILL UR64, R5 ;  /* 0x00000000054072ca */ /* 0x000fe200004e0000 */
[----:B------:R2:W-:Y:S01]  /*4270*/  UTCHMMA.2CTA gdesc[UR20], gdesc[UR22], tmem[UR8], tmem[UR72], idesc[UR73], UPT ;  /* 0x00ff4816140075ea */ /* 0x0005e2000ba00008 */
[----:B------:R2:W-:Y:S01]  /*4280*/  UTCHMMA.2CTA gdesc[UR16], gdesc[UR18], tmem[UR8], tmem[UR70], idesc[UR71], UPT ;  /* 0x00ff4612100075ea */ /* 0x0005e2000ba00008 */
[----:B------:R2:W-:Y:S01]  /*4290*/  UTCHMMA.2CTA gdesc[UR4], gdesc[UR10], tmem[UR8], tmem[UR68], idesc[UR69], UPT ;  /* 0x00ff440a040075ea */ /* 0x0005e2000ba00008 */
[----:B------:R2:W-:Y:S09]  /*42a0*/  UTCBAR.2CTA.MULTICAST [UR63], URZ, UR65 ;  /* 0x000000ff3f0073e9 */ /* 0x0005f20008200841 */
[----:B------:R-:W-:Y:S01]  /*42b0*/  UISETP.NE.AND UP0, UPT, UR60, UR64, UPT ;  /* 0x000000403c00728c */ /* 0x000fe2000bf05270 */
[----:B-1----:R-:W-:Y:S08]  /*42c0*/  UMOV UR7, UR9 ;  /* 0x0000000900077c82 */ /* 0x002ff00008000000 */
[----:B---3--:R-:W-:Y:S05]  /*42d0*/  BRA.U UP0, `(.L_x_75) ;  /* 0xfffffff900447547 */ /* 0x008fea000b83ffff */
.L_x_72:
[----:B--2---:R-:W-:Y:S01]  /*42e0*/  R2UR UR4, R4 ;  /* 0x00000000040472ca */ /* 0x004fe200000e0000 */
[----:B------:R-:W-:Y:S01]  /*42f0*/  UMOV UR60, UR64 ;  /* 0x00000040003c7c82 */ /* 0x000fe20008000000 */
[----:B------:R-:W-:-:S11]  /*4300*/  R2UR UR5, R14 ;  /* 0x000000000e0572ca */ /* 0x000fd600000e0000 */
[----:B------:R-:W-:-:S09]  /*4310*/  UIADD3 UR4, UPT, UPT, UR4, 0x90, URZ ;  /* 0x0000009004047890 */ /* 0x000fd2000fffe0ff */
[----:B------:R2:W-:Y:S01]  /*4320*/  UTCBAR.2CTA.MULTICAST [UR4], URZ, UR5 ;  /* 0x000000ff040073e9 */ /* 0x0005e20008200805 */
[----:B------:R-:W-:Y:S02]  /*4330*/  NOP ;  /* 0x0000000000007918 */ /* 0x000fe40000000000 */
.L_x_70:
[----:B--2---:R-:W-:Y:S02]  /*4340*/  R2UR UR4, R2 ;  /* 0x00000000020472ca */ /* 0x004fe400000e0000 */
[----:B------:R-:W-:-:S04]  /*4350*/  ISETP.NE.AND P0, PT, R9, 0x2, PT ;  /* 0x000000020900780c */ /* 0x000fc80003f05270 */
[----:B-1----:R-:W-:Y:S02]  /*4360*/  SEL R0, RZ, 0x1, P0 ;  /* 0x00000001ff007807 */ /* 0x002fe40000000000 */
[----:B------:R-:W-:Y:S02]  /*4370*/  SEL R9, R9, RZ, P0 ;  /* 0x000000ff09097207 */ /* 0x000fe40000000000 */
[----:B------:R-:W-:-:S03]  /*4380*/  LOP3.LUT R8, R8, R0, RZ, 0x3c, !PT ;  /* 0x0000000008087212 */ /* 0x000fc600078e3cff */
[----:B------:R-:W-:-:S04]  /*4390*/  UIADD3 UR4, UPT, UPT, UR4, 0x1, URZ ;  /* 0x0000000104047890 */ /* 0x000fc8000fffe0ff */
[----:B------:R-:W-:-:S04]  /*43a0*/  UISETP.NE.AND UP0, UPT, UR4, 0x4, UPT ;  /* 0x000000040400788c */ /* 0x000fc8000bf05270 */
[----:B------:R-:W-:Y:S02]  /*43b0*/  USEL UR5, URZ, 0x1, UP0 ;  /* 0x00000001ff057887 */ /* 0x000fe40008000000 */
[----:B------:R-:W-:-:S04]  /*43c0*/  USEL UR4, UR4, URZ, UP0 ;  /* 0x000000ff04047287 */ /* 0x000fc80008000000 */
[----:B------:R-:W-:Y:S02]  /*43d0*/  LOP3.LUT R10, R10, UR5, RZ, 0x3c, !PT ;  /* 0x000000050a0a7c12 */ /* 0x000fe4000f8e3cff */
[----:B------:R-:W-:Y:S01]  /*43e0*/  IMAD.U32 R2, RZ, RZ, UR4 ;  /* 0x00000004ff027e24 */ /* 0x000fe2000f8e00ff */
[----:B------:R-:W-:Y:S06]  /*43f0*/  @P1 BRA `(.L_x_76) ;  /* 0xfffffff4005c1947 */ /* 0x000fec000383ffff */
[----:B------:R-:W1:Y:S01]  /*4400*/  S2UR UR8, SR_CgaCtaId ;  /* 0x00000000000879c3 */ /* 0x000e620000008800 */
[----:B------:R-:W-:Y:S01]  /*4410*/  ELECT P0, URZ, PT ;  /* 0x0000000000ff782f */ /* 0x000fe20003800000 */
[----:B------:R-:W-:Y:S01]  /*4420*/  IMAD.MOV.U32 R0, RZ, RZ, 0x1 ;  /* 0x00000001ff007424 */ /* 0x000fe200078e00ff */
[----:B------:R-:W-:Y:S01]  /*4430*/  UMOV UR4, 0x40 ;  /* 0x0000004000047882 */ /* 0x000fe20000000000 */
[----:B------:R-:W-:-:S04]  /*4440*/  R2UR UR5, R12 ;  /* 0x000000000c0572ca */ /* 0x000fc800000e0000 */
[----:B------:R-:W-:Y:S09]  /*4450*/  UVIRTCOUNT.DEALLOC.SMPOOL 0x80 ;  /* 0x000000800000784c */ /* 0x000ff20000000000 */
[----:B------:R-:W-:Y:S02]  /*4460*/  UISETP.NE.AND UP0, UPT, UR5, URZ, UPT ;  /* 0x000000ff0500728c */ /* 0x000fe4000bf05270 */
[----:B-1----:R-:W-:-:S09]  /*4470*/  ULEA UR8, UR8, UR4, 0x18 ;  /* 0x0000000408087291 */ /* 0x002fd2000f8ec0ff */
[----:B------:R1:W-:Y:S01]  /*4480*/  @P0 STS.U8 [UR8+0x1c], R0 ;  /* 0x00001c00ff000988 */ /* 0x0003e20008000008 */
[----:B------:R-:W-:Y:S05]  /*4490*/  BRA.U UP0, `(.L_x_77) ;  /* 0x0000000100a87547 */ /* 0x000fea000b800000 */
[----:B------:R-:W-:Y:S01]  /*44a0*/  R2UR UR4, R2 ;  /* 0x00000000020472ca */ /* 0x000fe200000e0000 */
[----:B------:R-:W-:Y:S01]  /*44b0*/  UIADD3 UR7, UPT, UPT, UR62, 0xb0, URZ ;  /* 0x000000b03e077890 */ /* 0x000fe2000fffe0ff */
[----:B------:R-:W-:-:S11]  /*44c0*/  SHF.L.U32 R3, R10, 0x1f, RZ ;  /* 0x0000001f0a037819 */ /* 0x000fd600000006ff */
[----:B------:R-:W-:-:S09]  /*44d0*/  ULEA UR4, UR4, UR7, 0x3 ;  /* 0x0000000704047291 */ /* 0x000fd2000f8e18ff */
[----:B------:R-:W2:Y:S02]  /*44e0*/  SYNCS.PHASECHK.TRANS64.TRYWAIT P0, [UR4], R3 ;  /* 0x00000003ff0075a7 */ /* 0x000ea40008001104 */
[----:B--2---:R-:W-:Y:S05]  /*44f0*/  @!P0 BRA `(.L_x_78) ;  /* 0x0000006000588947 */ /* 0x004fea0003800000 */
.L_x_170:
[----:B------:R-:W-:-:S13]  /*4500*/  R2UR UR4, R2 ;  /* 0x00000000020472ca */ /* 0x000fda00000e0000 */
[----:B------:R-:W-:-:S04]  /*4510*/  UIADD3 UR4, UPT, UPT, UR4, 0x1, URZ ;  /* 0x0000000104047890 */ /* 0x000fc8000fffe0ff */
[----:B------:R-:W-:-:S04]  /*4520*/  UISETP.NE.AND UP1, UPT, UR4, 0x4, UPT ;  /* 0x000000040400788c */ /* 0x000fc8000bf25270 */
[----:B------:R-:W-:Y:S02]  /*4530*/  USEL UR6, URZ, 0x1, UP1 ;  /* 0x00000001ff067887 */ /* 0x000fe40008800000 */
[----:B------:R-:W-:-:S04]  /*4540*/  USEL UR4, UR4, URZ, UP1 ;  /* 0x000000ff04047287 */ /* 0x000fc80008800000 */
[----:B------:R-:W-:Y:S01]  /*4550*/  ULEA UR5, UR4, UR7, 0x3 ;  /* 0x0000000704057291 */ /* 0x000fe2000f8e18ff */
[----:B------:R-:W-:-:S04]  /*4560*/  LOP3.LUT R2, R10, UR6, RZ, 0x3c, !PT ;  /* 0x000000060a027c12 */ /* 0x000fc8000f8e3cff */
[----:B-1----:R-:W-:-:S04]  /*4570*/  SHF.L.U32 R3, R2, 0x1f, RZ ;  /* 0x0000001f02037819 */ /* 0x002fc800000006ff */
[----:B------:R-:W1:Y:S02]  /*4580*/  SYNCS.PHASECHK.TRANS64.TRYWAIT P0, [UR5], R3 ;  /* 0x00000003ff0075a7 */ /* 0x000e640008001105 */
[----:B-1----:R-:W-:Y:S05]  /*4590*/  @!P0 BRA `(.L_x_79) ;  /* 0x0000006000488947 */ /* 0x002fea0003800000 */
.L_x_172:
        /* <DEDUP_REMOVED lines=9> */
.L_x_174:
[----:B------:R-:W-:-:S04]  /*4630*/  UIADD3 UR4, UPT, UPT, UR4, 0x1, URZ ;  /* 0x0000000104047890 */ /* 0x000fc8000fffe0ff */
[----:B------:R-:W-:-:S04]  /*4640*/  UISETP.NE.AND UP1, UPT, UR4, 0x4, UPT ;  /* 0x000000040400788c */ /* 0x000fc8000bf25270 */
[----:B------:R-:W-:Y:S02]  /*4650*/  USEL UR5, URZ, 0x1, UP1 ;  /* 0x00000001ff057887 */ /* 0x000fe40008800000 */
[----:B------:R-:W-:-:S04]  /*4660*/  USEL UR4, UR4, URZ, UP1 ;  /* 0x000000ff04047287 */ /* 0x000fc80008800000 */
[----:B------:R-:W-:Y:S01]  /*4670*/  ULEA UR4, UR4, UR7, 0x3 ;  /* 0x0000000704047291 */ /* 0x000fe2000f8e18ff */
[----:B------:R-:W-:-:S04]  /*4680*/  LOP3.LUT R2, R2, UR5, RZ, 0x3c, !PT ;  /* 0x0000000502027c12 */ /* 0x000fc8000f8e3cff */
[----:B------:R-:W-:Y:S01]  /*4690*/  SHF.L.U32 R2, R2, 0x1f, RZ ;  /* 0x0000001f02027819 */ /* 0x000fe200000006ff */
[----:B-1----:R-:W-:-:S04]  /*46a0*/  IMAD.U32 R0, RZ, RZ, UR4 ;  /* 0x00000004ff007e24 */ /* 0x002fc8000f8e00ff */
[----:B------:R1:W2:Y:S03]  /*46b0*/  SYNCS.PHASECHK.TRANS64.TRYWAIT P0, [R0+URZ], R2 ;  /* 0x00000002000075a7 */ /* 0x0002a600080011ff */
[----:B--2---:R-:W-:Y:S05]  /*46c0*/  @!P0 NANOSLEEP.SYNCS 0x989680 ;  /* 0x009896800000895d */ /* 0x004fea0003900000 */
[----:B------:R-:W2:Y:S02]  /*46d0*/  @!P0 SYNCS.PHASECHK.TRANS64 P0, [R0+URZ], R2 ;  /* 0x00000002000085a7 */ /* 0x000ea400080010ff */
[----:B--2---:R-:W-:Y:S05]  /*46e0*/  @P0 BRA `(.L_x_81) ;  /* 0x0000000000240947 */ /* 0x004fea0003800000 */
.L_x_82:
[----:B--2---:R2:W3:Y:S02]  /*46f0*/  SYNCS.PHASECHK.TRANS64.TRYWAIT P0, [R0+URZ], R2 ;  /* 0x00000002000075a7 */ /* 0x0044e400080011ff */
[----:B---3--:R-:W-:Y:S05]  /*4700*/  @!P0 NANOSLEEP.SYNCS 0x989680 ;  /* 0x009896800000895d */ /* 0x008fea0003900000 */
[----:B------:R-:W3:Y:S02]  /*4710*/  @!P0 SYNCS.PHASECHK.TRANS64 P0, [R0+URZ], R2 ;  /* 0x00000002000085a7 */ /* 0x000ee400080010ff */
[----:B---3--:R-:W-:Y:S05]  /*4720*/  @!P0 BRA `(.L_x_82) ;  /* 0xfffffffc00f08947 */ /* 0x008fea000383ffff */
[----:B------:R-:W-:Y:S05]  /*4730*/  BRA `(.L_x_81) ;  /* 0x0000000000107947 */ /* 0x000fea0003800000 */
.L_x_77:
[----:B------:R-:W-:Y:S01]  /*4740*/  R2UR UR5, R11 ;  /* 0x000000000b0572ca */ /* 0x000fe200000e0000 */
[----:B------:R-:W-:-:S12]  /*4750*/  UIADD3 UR4, UPT, UPT, UR62, 0xf0, URZ ;  /* 0x000000f03e047890 */ /* 0x000fd8000fffe0ff */
[----:B------:R-:W-:-:S09]  /*4760*/  UPRMT UR4, UR5, 0x654, UR4 ;  /* 0x0000065405047896 */ /* 0x000fd20008000004 */
[----:B------:R-:W-:Y:S03]  /*4770*/  SYNCS.ARRIVE.TRANS64.RED.A1T0 RZ, [UR4], RZ ;  /* 0x000000ffffff79a7 */ /* 0x000fe60008100404 */
.L_x_81:
[----:B-12---:R-:W-:Y:S01]  /*4780*/  SHF.L.U32 R2, RZ, 0x1f, RZ ;  /* 0x0000001fff027819 */ /* 0x006fe200000006ff */
[----:B------:R-:W-:Y:S01]  /*4790*/  UIADD3 UR4, UPT, UPT, UR62, 0xf0, URZ ;  /* 0x000000f03e047890 */ /* 0x000fe2000fffe0ff */
[----:B------:R-:W-:Y:S02]  /*47a0*/  PLOP3.LUT P0, PT, PT, PT, UP0, 0x80, 0x8 ;  /* 0x000000000008781c */ /* 0x000fe40003f0f008 */
[----:B------:R-:W1:Y:S02]  /*47b0*/  SYNCS.PHASECHK.TRANS64.TRYWAIT P1, [UR62+0xf0], R2 ;  /* 0x0000f002ff0075a7 */ /* 0x000e64000802113e */
[----:B-1----:R-:W-:Y:S09]  /*47c0*/  @!P1 BRA `(.L_x_83) ;  /* 0x0000005c00ec9947 */ /* 0x002ff20003800000 */
.L_x_176:
[----:B------:R-:W-:Y:S02]  /*47d0*/  R2UR UR6, R11 ;  /* 0x000000000b0672ca */ /* 0x000fe400000e0000 */
[----:B------:R-:W-:-:S11]  /*47e0*/  R2UR UR5, R16 ;  /* 0x00000000100572ca */ /* 0x000fd600000e0000 */
[----:B------:R-:W-:-:S03]  /*47f0*/  @!UP0 UPRMT UR4, UR6, 0x654, UR4 ;  /* 0x0000065406048896 */ /* 0x000fc60008000004 */
[----:B------:R-:W-:-:S06]  /*4800*/  UMOV UR6, 0x1 ;  /* 0x0000000100067882 */ /* 0x000fcc0000000000 */
[----:B------:R-:W-:Y:S01]  /*4810*/  @!P0 SYNCS.ARRIVE.TRANS64.RED.A1T0 RZ, [UR4], RZ ;  /* 0x000000ffffff89a7 */ /* 0x000fe20008100404 */
[----:B------:R-:W-:Y:S01]  /*4820*/  NOP ;  /* 0x0000000000007918 */ /* 0x000fe20000000000 */
[----:B-1----:R-:W1:Y:S01]  /*4830*/  LDS R0, [UR8+0x14] ;  /* 0x00001408ff007984 */ /* 0x002e620008000800 */
[----:B------:R-:W-:-:S03]  /*4840*/  ULOP3.LUT UR4, UR5, 0xffff, URZ, 0xc0, !UPT ;  /* 0x0000ffff05047892 */ /* 0x000fc6000f8ec0ff */
[----:B------:R-:W-:Y:S01]  /*4850*/  UMOV UR5, 0xffff ;  /* 0x0000ffff00057882 */ /* 0x000fe20000000000 */
[----:B------:R-:W-:-:S04]  /*4860*/  USHF.R.U32.HI UR4, URZ, 0x5, UR4 ;  /* 0x00000005ff047899 */ /* 0x000fc80008011604 */
[----:B------:R-:W-:Y:S02]  /*4870*/  USHF.L.U32 UR5, UR5, UR4, URZ ;  /* 0x0000000405057299 */ /* 0x000fe400080006ff */
[----:B------:R-:W-:-:S04]  /*4880*/  USHF.L.U32 UR4, UR6, UR4, URZ ;  /* 0x0000000406047299 */ /* 0x000fc800080006ff */
[----:B-1----:R-:W-:-:S04]  /*4890*/  LOP3.LUT R0, R0, UR5, RZ, 0xc0, !PT ;  /* 0x0000000500007c12 */ /* 0x002fc8000f8ec0ff */
[----:B------:R-:W-:-:S13]  /*48a0*/  ISETP.NE.AND P0, PT, R0, UR5, PT ;  /* 0x0000000500007c0c */ /* 0x000fda000bf05270 */
[----:B------:R-:W-:Y:S05]  /*48b0*/  @P0 BRA `(.L_x_84) ;  /* 0x0000000000580947 */ /* 0x000fea0003800000 */
[----:B------:R-:W1:Y:S02]  /*48c0*/  LDS R0, [UR8+0x18] ;  /* 0x00001808ff007984 */ /* 0x000e640008000800 */
[----:B-1----:R-:W-:-:S04]  /*48d0*/  LOP3.LUT R0, R0, UR4, RZ, 0xc0, !PT ;  /* 0x0000000400007c12 */ /* 0x002fc8000f8ec0ff */
[----:B------:R-:W-:-:S13]  /*48e0*/  ISETP.NE.AND P0, PT, R0, UR4, PT ;  /* 0x0000000400007c0c */ /* 0x000fda000bf05270 */
[----:B------:R-:W-:Y:S05]  /*48f0*/  @P0 BRA `(.L_x_85) ;  /* 0x00000000003c0947 */ /* 0x000fea0003800000 */
[----:B------:R-:W1:Y:S01]  /*4900*/  S2R R2, SR_LANEID ;  /* 0x0000000000027919 */ /* 0x000e620000000000 */
[----:B------:R-:W-:-:S06]  /*4910*/  ULOP3.LUT UR5, URZ, UR5, URZ, 0x33, !UPT ;  /* 0x00000005ff057292 */ /* 0x000fcc000f8e33ff */
[----:B------:R-:W-:-:S04]  /*4920*/  IMAD.U32 R0, RZ, RZ, UR5 ;  /* 0x00000005ff007e24 */ /* 0x000fc8000f8e00ff */
[----:B------:R2:W3:Y:S02]  /*4930*/  REDUX UR7, R0 ;  /* 0x00000000000773c4 */ /* 0x0004e40000000000 */
[----:B------:R4:W-:Y:S01]  /*4940*/  UTCATOMSWS.AND URZ, UR5 ;  /* 0x0000000500ff79e3 */ /* 0x0009e20008000000 */
[----:B--2---:R-:W-:Y:S01]  /*4950*/  LOP3.LUT R0, RZ, UR4, RZ, 0x33, !PT ;  /* 0x00000004ff007c12 */ /* 0x004fe2000f8e33ff */
[----:B------:R-:W-:Y:S02]  /*4960*/  VOTEU.ANY UR4, UPT, PT ;  /* 0x0000000000047886 */ /* 0x000fe400038e0100 */
[----:B------:R-:W-:Y:S02]  /*4970*/  UFLO.U32 UR4, UR4 ;  /* 0x00000004000472bd */ /* 0x000fe400080e0000 */
[----:B------:R-:W2:Y:S04]  /*4980*/  REDUX UR6, R0 ;  /* 0x00000000000673c4 */ /* 0x000ea80000000000 */
[----:B-1----:R-:W-:-:S02]  /*4990*/  ISETP.EQ.U32.AND P0, PT, R2, UR4, PT ;  /* 0x0000000402007c0c */ /* 0x002fc4000bf02070 */
[----:B---3--:R-:W-:-:S11]  /*49a0*/  MOV R2, UR7 ;  /* 0x0000000700027c02 */ /* 0x008fd60008000f00 */
[----:B------:R4:W-:Y:S01]  /*49b0*/  @P0 ATOMS.AND RZ, [UR8+0x14], R2 ;  /* 0x00001402ffff098c */ /* 0x0009e2000a800008 */
[----:B--2---:R-:W-:-:S05]  /*49c0*/  IMAD.U32 R0, RZ, RZ, UR6 ;  /* 0x00000006ff007e24 */ /* 0x004fca000f8e00ff */
[----:B------:R4:W-:Y:S01]  /*49d0*/  @P0 ATOMS.AND RZ, [UR8+0x18], R0 ;  /* 0x00001800ffff098c */ /* 0x0009e2000a800008 */
[----:B------:R-:W-:Y:S05]  /*49e0*/  BRA `(.L_x_86) ;  /* 0x0000000000147947 */ /* 0x000fea0003800000 */
.L_x_85:
[----:B------:R-:W-:Y:S02]  /*49f0*/  MOV R2, 0x4a10 ;  /* 0x00004a1000027802 */ /* 0x000fe40000000f00 */
[----:B-----5:R-:W-:Y:S05]  /*4a00*/  CALL.REL.NOINC `($__internal_0_$__cuda_sm10x_tcgen05_guardrail_trap_col_being_dealloced_not_returned_by_alloc) ;  /* 0x0000006000c47944 */ /* 0x020fea0003c00000 */
[----:B------:R-:W-:Y:S05]  /*4a10*/  BRA `(.L_x_86) ;  /* 0x0000000000087947 */ /* 0x000fea0003800000 */
.L_x_84:
[----:B------:R-:W-:Y:S02]  /*4a20*/  MOV R2, 0x4a40 ;  /* 0x00004a4000027802 */ /* 0x000fe40000000f00 */
[----:B-----5:R-:W-:Y:S05]  /*4a30*/  CALL.REL.NOINC `($__internal_2_$__cuda_sm10x_tcgen05_guardrail_trap_unallocated_columns_being_dealloced) ;  /* 0x0000006000d07944 */ /* 0x020fea0003c00000 */
.L_x_86:
[----:B------:R-:W-:Y:S01]  /*4a40*/  NOP ;  /* 0x0000000000007918 */ /* 0x000fe20000000000 */
[----:B----4-:R-:W-:Y:S05]  /*4a50*/  EXIT ;  /* 0x000000000000794d */ /* 0x010fea0003800000 */
.L_x_57:
[----:B------:R-:W-:-:S09]  /*4a60*/  UISETP.NE.OR UP5, UPT, UR10, 0x3, !UP5 ;  /* 0x000000030a00788c */ /* 0x000fd2000efa5670 */
[----:B------:R-:W-:Y:S05]  /*4a70*/  BRA.U UP5, `(.L_x_87) ;  /* 0x0000001105787547 */ /* 0x000fea000b800000 */
[----:B------:R-:W1:Y:S01]  /*4a80*/  LDCU.64 UR4, c[0x0][0x888] ;  /* 0x00011100ff0477ac */ /* 0x000e620008000a00 */
[----:B------:R-:W2:Y:S01]  /*4a90*/  LDC R0, c[0x0][0xb30] ;  /* 0x0002cc00ff007b82 */ /* 0x000ea20000000800 */
[----:B------:R-:W-:Y:S02]  /*4aa0*/  HFMA2 R27, -RZ, RZ, 0, 0 ;  /* 0x00000000ff1b7431 */ /* 0x000fe400000001ff */
[----:B------:R-:W-:Y:S01]  /*4ab0*/  IMAD.MOV.U32 R29, RZ, RZ, 0x1 ;  /* 0x00000001ff1d7424 */ /* 0x000fe200078e00ff */
[----:B------:R-:W3:Y:S01]  /*4ac0*/  LDCU.64 UR14, c[0x0][0x890] ;  /* 0x00011200ff0e77ac */ /* 0x000ee20008000a00 */
[----:B------:R-:W-:Y:S01]  /*4ad0*/  IMAD.MOV.U32 R28, RZ, RZ, RZ ;  /* 0x000000ffff1c7224 */ /* 0x000fe200078e00ff */
[----:B------:R-:W-:Y:S01]  /*4ae0*/  MOV R25, 0x2000 ;  /* 0x0000200000197802 */ /* 0x000fe20000000f00 */
[----:B------:R-:W-:Y:S01]  /*4af0*/  UPLOP3.LUT UP1, UPT, UPT, UPT, UPT, 0x40, 0x4 ;  /* 0x000000000004789c */ /* 0x000fe20003f2e870 */
[----:B------:R-:W4:Y:S08]  /*4b00*/  LDC R24, c[0x0][0x370] ;  /* 0x0000dc00ff187b82 */ /* 0x000f300000000800 */
[----:B------:R-:W4:Y:S01]  /*4b10*/  LDC R3, c[0x0][0xb0c] ;  /* 0x0002c300ff037b82 */ /* 0x000f220000000800 */
[----:B-1----:R-:W-:-:S03]  /*4b20*/  UISETP.NE.U32.AND UP3, UPT, UR4, URZ, UPT ;  /* 0x000000ff0400728c */ /* 0x002fc6000bf65070 */
[----:B------:R-:W-:Y:S01]  /*4b30*/  UMOV UR4, 0x400 ;  /* 0x0000040000047882 */ /* 0x000fe20000000000 */
[----:B------:R-:W-:Y:S02]  /*4b40*/  UISETP.NE.AND.EX UP3, UPT, UR5, URZ, UPT, UP3 ;  /* 0x000000ff0500728c */ /* 0x000fe4000bf65330 */
[----:B------:R-:W-:Y:S01]  /*4b50*/  ULEA UR4, UR46, UR4, 0x18 ;  /* 0x000000042e047291 */ /* 0x000fe2000f8ec0ff */
[----:B------:R-:W1:Y:S01]  /*4b60*/  LDC R18, c[0x0][0xb20] ;  /* 0x0002c800ff127b82 */ /* 0x000e620000000800 */
[----:B---3--:R-:W-:Y:S01]  /*4b70*/  UISETP.NE.U32.AND UP4, UPT, UR14, URZ, UPT ;  /* 0x000000ff0e00728c */ /* 0x008fe2000bf85070 */
[----:B--2---:R-:W-:Y:S01]  /*4b80*/  ISETP.NE.AND P1, PT, R0, 0x1, PT ;  /* 0x000000010000780c */ /* 0x004fe20003f25270 */
[----:B------:R-:W-:Y:S02]  /*4b90*/  UIADD3 UR5, UPT, UPT, UR4, 0x38, URZ ;  /* 0x0000003804057890 */ /* 0x000fe4000fffe0ff */
[----:B------:R-:W-:Y:S02]  /*4ba0*/  UIADD3 UR41, UPT, UPT, UR4, 0x20, URZ ;  /* 0x0000002004297890 */ /* 0x000fe4000fffe0ff */
[----:B------:R-:W-:Y:S01]  /*4bb0*/  UIADD3 UR33, UPT, UPT, UR4, 0x28, URZ ;  /* 0x0000002804217890 */ /* 0x000fe2000fffe0ff */
[----:B------:R-:W2:Y:S01]  /*4bc0*/  LDC.64 R30, c[0x0][0x348] ;  /* 0x0000d200ff1e7b82 */ /* 0x000ea20000000a00 */
[----:B------:R-:W-:-:S02]  /*4bd0*/  UIADD3 UR25, UPT, UPT, UR4, 0x30, URZ ;  /* 0x0000003004197890 */ /* 0x000fc4000fffe0ff */
[----:B------:R-:W-:Y:S02]  /*4be0*/  UPRMT UR13, UR46, 0x654, UR5 ;  /* 0x000006542e0d7896 */ /* 0x000fe40008000005 */
[----:B------:R-:W-:-:S03]  /*4bf0*/  UISETP.NE.AND.EX UP4, UPT, UR15, URZ, UPT, UP4 ;  /* 0x000000ff0f00728c */ /* 0x000fc6000bf85340 */
[----:B------:R-:W3:Y:S08]  /*4c00*/  LDC.64 R16, c[0x0][0xb10] ;  /* 0x0002c400ff107b82 */ /* 0x000ef00000000a00 */
[----:B------:R-:W1:Y:S08]  /*4c10*/  LDC.64 R6, c[0x0][0xb18] ;  /* 0x0002c600ff067b82 */ /* 0x000e700000000a00 */
[----:B------:R-:W1:Y:S08]  /*4c20*/  LDC.64 R4, c[0x0][0xb28] ;  /* 0x0002ca00ff047b82 */ /* 0x000e700000000a00 */
[----:B----4-:R-:W1:Y:S02]  /*4c30*/  LDC R19, c[0x0][0x374] ;  /* 0x0000dd00ff137b82 */ /* 0x010e640000000800 */
.L_x_98:
[C---:B------:R-:W-:Y:S02]  /*4c40*/  LEA R0, R28.reuse, UR4, 0x3 ;  /* 0x000000041c007c11 */ /* 0x040fe4000f8e18ff */
[----:B------:R-:W-:Y:S02]  /*4c50*/  SHF.L.U32 R2, R27, 0x1f, RZ ;  /* 0x0000001f1b027819 */ /* 0x000fe400000006ff */
[----:B------:R-:W-:Y:S02]  /*4c60*/  LEA R20, R28, UR4, 0x4 ;  /* 0x000000041c147c11 */ /* 0x000fe4000f8e20ff */
[----:B----4-:R-:W4:Y:S02]  /*4c70*/  SYNCS.PHASECHK.TRANS64.TRYWAIT P0, [R0+URZ+0x70], R2 ;  /* 0x00007002000075a7 */ /* 0x010f2400080011ff */
[----:B----4-:R-:W-:Y:S05]  /*4c80*/  @!P0 BRA `(.L_x_88) ;  /* 0x0000005800d48947 */ /* 0x010fea0003800000 */
.L_x_177:
[----:B------:R-:W-:Y:S01]  /*4c90*/  ISETP.GE.AND P0, PT, R40, 0x1, PT ;  /* 0x000000012800780c */ /* 0x000fe20003f06270 */
[----:B------:R-:W1:Y:S01]  /*4ca0*/  LDS.128 R20, [R20+0x100] ;  /* 0x0001000014147984 */ /* 0x000e620000000c00 */
[----:B----4-:R-:W-:Y:S01]  /*4cb0*/  VIADD R0, R0, 0x80 ;  /* 0x0000008000007836 */ /* 0x010fe20000000000 */
[----:B------:R-:W-:Y:S01]  /*4cc0*/  @!PT LDS RZ, [RZ] ;  /* 0x00000000fffff984 */ /* 0x000fe20000000800 */
[----:B------:R-:W-:Y:S01]  /*4cd0*/  @!PT LDS RZ, [RZ] ;  /* 0x00000000fffff984 */ /* 0x000fe20000000800 */
[----:B------:R-:W-:Y:S01]  /*4ce0*/  @!PT LDS RZ, [RZ] ;  /* 0x00000000fffff984 */ /* 0x000fe20000000800 */
[----:B------:R-:W-:Y:S01]  /*4cf0*/  @!PT LDS RZ, [RZ] ;  /* 0x00000000fffff984 */ /* 0x000fe20000000800 */
[----:B------:R4:W-:Y:S06]  /*4d00*/  MEMBAR.ALL.CTA ;  /* 0x0000000000007992 */ /* 0x0009ec0000008000 */
[----:B----4-:R-:W4:Y:S01]  /*4d10*/  FENCE.VIEW.ASYNC.S ;  /* 0x00000000000073c6 */ /* 0x010f220000000000 */
[----:B------:R-:W-:Y:S04]  /*4d20*/  PRMT R0, RZ, 0x654, R0 ;  /* 0x00000654ff007816 */ /* 0x000fe80000000000 */
[----:B----4-:R4:W-:Y:S01]  /*4d30*/  SYNCS.ARRIVE.TRANS64.RED.A1T0 RZ, [R0+URZ], RZ ;  /* 0x000000ff00ff79a7 */ /* 0x0109e200081004ff */
[----:B-1----:R-:W-:Y:S11]  /*4d40*/  LOP3.LUT P3, RZ, R22, 0x1, RZ, 0xc0, !PT ;  /* 0x0000000116ff7812 */ /* 0x002ff6000786c0ff */
[----:B------:R-:W-:Y:S02]  /*4d50*/  @!UPT UIADD3 URZ, UPT, UPT, URZ, URZ, URZ ;  /* 0x000000fffffff290 */ /* 0x000fe4000fffe0ff */
[----:B------:R-:W-:Y:S02]  /*4d60*/  @P3 MOV R11, R20 ;  /* 0x00000014000b3202 */ /* 0x000fe40000000f00 */
[----:B------:R-:W-:Y:S01]  /*4d70*/  @P3 LOP3.LUT R10, R21, 0xffff, RZ, 0xc0, !PT ;  /* 0x0000ffff150a3812 */ /* 0x000fe200078ec0ff */
[----:B----4-:R-:W-:Y:S06]  /*4d80*/  @!P0 BRA `(.L_x_89) ;  /* 0x0000000000a48947 */ /* 0x010fec0003800000 */
[-C--:B------:R-:W-:Y:S01]  /*4d90*/  IMAD.HI.U32 R0, R19, R7.reuse, RZ ;  /* 0x0000000713007227 */ /* 0x080fe200078e00ff */
[----:B------:R-:W-:Y:S02]  /*4da0*/  ISETP.NE.AND P0, PT, R6, 0x1, PT ;  /* 0x000000010600780c */ /* 0x000fe40003f05270 */
[----:B------:R-:W-:Y:S01]  /*4db0*/  ISETP.NE.AND P2, PT, R40, 0x1, PT ;  /* 0x000000012800780c */ /* 0x000fe20003f45270 */
[----:B---3--:R-:W-:Y:S01]  /*4dc0*/  IMAD.HI.U32 R9, R24, R16, RZ ;  /* 0x0000001018097227 */ /* 0x008fe200078e00ff */
[----:B------:R-:W-:Y:S02]  /*4dd0*/  SHF.R.U32.HI R0, RZ, R18, R0 ;  /* 0x00000012ff007219 */ /* 0x000fe40000011600 */
[----:B------:R-:W-:Y:S01]  /*4de0*/  ISETP.NE.AND P4, PT, R3, 0x1, PT ;  /* 0x000000010300780c */ /* 0x000fe20003f85270 */
[----:B------:R-:W-:Y:S01]  /*4df0*/  IMAD.HI.U32 R13, R10, R7, RZ ;  /* 0x000000070a0d7227 */ /* 0x000fe200078e00ff */
[----:B------:R-:W-:Y:S02]  /*4e00*/  SHF.R.U32.HI R9, RZ, R17, R9 ;  /* 0x00000011ff097219 */ /* 0x000fe40000011609 */
[----:B------:R-:W-:Y:S01]  /*4e10*/  SEL R0, R19, R0, !P0 ;  /* 0x0000000013007207 */ /* 0x000fe20004000000 */
[----:B------:R-:W-:Y:S01]  /*4e20*/  IMAD.HI.U32 R12, R11, R16, RZ ;  /* 0x000000100b0c7227 */ /* 0x000fe200078e00ff */
[----:B------:R-:W-:Y:S03]  /*4e30*/  SEL R9, R24, R9, !P4 ;  /* 0x0000000918097207 */ /* 0x000fe60006000000 */
[-C--:B------:R-:W-:Y:S01]  /*4e40*/  IMAD.HI.U32 R8, R0, R4.reuse, RZ ;  /* 0x0000000400087227 */ /* 0x080fe200078e00ff */
[----:B------:R-:W-:Y:S03]  /*4e50*/  SHF.R.U32.HI R12, RZ, R17, R12 ;  /* 0x00000011ff0c7219 */ /* 0x000fe6000001160c */
[----:B------:R-:W-:Y:S01]  /*4e60*/  IMAD.HI.U32 R2, R9, R4, RZ ;  /* 0x0000000409027227 */ /* 0x000fe200078e00ff */
[-C--:B------:R-:W-:Y:S02]  /*4e70*/  @P2 SHF.R.U32.HI R0, RZ, R5.reuse, R8 ;  /* 0x00000005ff002219 */ /* 0x080fe40000011608 */
[----:B------:R-:W-:Y:S02]  /*4e80*/  SHF.R.U32.HI R8, RZ, R18, R13 ;  /* 0x00000012ff087219 */ /* 0x000fe4000001160d */
[----:B------:R-:W-:Y:S01]  /*4e90*/  @P2 SHF.R.U32.HI R9, RZ, R5, R2 ;  /* 0x00000005ff092219 */ /* 0x000fe20000011602 */
[----:B------:R-:W-:Y:S01]  /*4ea0*/  IMAD R0, R40, R0, RZ ;  /* 0x0000000028007224 */ /* 0x000fe200078e02ff */
[----:B------:R-:W-:Y:S02]  /*4eb0*/  SEL R8, R10, R8, !P0 ;  /* 0x000000080a087207 */ /* 0x000fe40004000000 */
[----:B------:R-:W-:Y:S01]  /*4ec0*/  SEL R2, R11, R12, !P4 ;  /* 0x0000000c0b027207 */ /* 0x000fe20006000000 */
[----:B------:R-:W-:Y:S01]  /*4ed0*/  IMAD R12, R40, R9, RZ ;  /* 0x00000009280c7224 */ /* 0x000fe200078e02ff */
[C---:B------:R-:W-:Y:S01]  /*4ee0*/  ISETP.GE.AND P0, PT, R8.reuse, R0, PT ;  /* 0x000000000800720c */ /* 0x040fe20003f06270 */
[----:B------:R-:W-:Y:S03]  /*4ef0*/  IMAD.HI.U32 R0, R8, R4, RZ ;  /* 0x0000000408007227 */ /* 0x000fe600078e00ff */
[----:B------:R-:W-:Y:S02]  /*4f00*/  ISETP.GE.OR P0, PT, R2, R12, P0 ;  /* 0x0000000c0200720c */ /* 0x000fe40000706670 */
[-C--:B------:R-:W-:Y:S04]  /*4f10*/  SHF.R.U32.HI R0, RZ, R5.reuse, R0 ;  /* 0x00000005ff007219 */ /* 0x080fe80000011600 */
[----:B------:R-:W-:Y:S05]  /*4f20*/  SEL R13, R8, R0, !P2 ;  /* 0x00000000080d7207 */ /* 0x000fea0005000000 */
[----:B------:R-:W-:Y:S02]  /*4f30*/  IMAD.MOV R12, RZ, RZ, -R13 ;  /* 0x000000ffff0c7224 */ /* 0x000fe400078e0a0d */
[----:B------:R-:W-:Y:S04]  /*4f40*/  @!P0 IMAD.HI.U32 R0, R2, R4, RZ ;  /* 0x0000000402008227 */ /* 0x000fe800078e00ff */
[----:B------:R-:W-:Y:S01]  /*4f50*/  IMAD R12, R40, R12, R8 ;  /* 0x0000000c280c7224 */ /* 0x000fe200078e0208 */
[----:B------:R-:W-:Y:S04]  /*4f60*/  @!P0 SHF.R.U32.HI R0, RZ, R5, R0 ;  /* 0x00000005ff008219 */ /* 0x000fe80000011600 */
[----:B------:R-:W-:Y:S04]  /*4f70*/  @!P0 SEL R0, R2, R0, !P2 ;  /* 0x0000000002008207 */ /* 0x000fe80005000000 */
[----:B------:R-:W-:Y:S01]  /*4f80*/  @!P0 IADD3 R13, PT, PT, R13, -R0, RZ ;  /* 0x800000000d0d8210 */ /* 0x000fe20007ffe0ff */
[----:B------:R-:W-:Y:S01]  /*4f90*/  @!P0 IMAD R0, R9, R12, R0 ;  /* 0x0000000c09008224 */ /* 0x000fe200078e0200 */
[----:B------:R-:W-:Y:S01]  /*4fa0*/  IADD3 R9, PT, PT, -R8, RZ, RZ ;  /* 0x000000ff08097210 */ /* 0x000fe20007ffe1ff */
[--C-:B------:R-:W-:Y:S02]  /*4fb0*/  IMAD.MOV R12, RZ, RZ, -R2.reuse ;  /* 0x000000ffff0c7224 */ /* 0x100fe400078e0a02 */
[----:B------:R-:W-:Y:S02]  /*4fc0*/  @!P0 IMAD R8, R13, R40, R2 ;  /* 0x000000280d088224 */ /* 0x000fe400078e0202 */
[----:B------:R-:W-:Y:S02]  /*4fd0*/  @!P0 IMAD.MOV.U32 R2, RZ, RZ, R0 ;  /* 0x000000ffff028224 */ /* 0x000fe400078e0000 */
[----:B------:R-:W-:Y:S02]  /*4fe0*/  IMAD R11, R3, R12, R11 ;  /* 0x0000000c030b7224 */ /* 0x000fe400078e020b */
[----:B------:R-:W-:Y:S02]  /*4ff0*/  IMAD R10, R6, R9, R10 ;  /* 0x00000009060a7224 */ /* 0x000fe400078e020a */
[----:B------:R-:W-:Y:S02]  /*5000*/  IMAD R11, R2, R3, R11 ;  /* 0x00000003020b7224 */ /* 0x000fe400078e020b */
[----:B------:R-:W-:Y:S02]  /*5010*/  IMAD R10, R8, R6, R10 ;  /* 0x00000006080a7224 */ /* 0x000fe400078e020a */
.L_x_89:
[----:B------:R-:W-:Y:S05]  /*5020*/  BRA.U UP1, `(.L_x_90) ;  /* 0x0000000101107547 */ /* 0x000fea000b800000 */
[----:B------:R-:W-:Y:S04]  /*5030*/  MOV R2, UR37 ;  /* 0x0000002500027c02 */ /* 0x000fe80008000f00 */
[----:B------:R-:W-:Y:S04]  /*5040*/  SHF.L.U32 R2, R2, 0x1f, RZ ;  /* 0x0000001f02027819 */ /* 0x000fe800000006ff */
[----:B------:R-:W1:Y:S02]  /*5050*/  SYNCS.PHASECHK.TRANS64.TRYWAIT P0, [UR4+0x68], R2 ;  /* 0x00006802ff0075a7 */ /* 0x000e640008001104 */
[----:B-1----:R-:W-:Y:S05]  /*5060*/  @!P0 BRA `(.L_x_91) ;  /* 0x0000005400f08947 */ /* 0x002fea0003800000 */
.L_x_90:
[----:B------:R-:W-:Y:S02]  /*5070*/  R2UR UR42, R15 ;  /* 0x000000000f2a72ca */ /* 0x000fe400000e0000 */
[----:B------:R-:W-:Y:S02]  /*5080*/  R2UR UR43, R14 ;  /* 0x000000000e2b72ca */ /* 0x000fe400000e0000 */
[----:B------:R-:W-:Y:S02]  /*5090*/  ISETP.NE.U32.AND P2, PT, RZ, UR14, PT ;  /* 0x0000000eff007c0c */ /* 0x000fe4000bf45070 */
[----:B------:R-:W-:Y:S02]  /*50a0*/  SHF.L.U32 R14, R29, 0x1f, RZ ;  /* 0x0000001f1d0e7819 */ /* 0x000fe400000006ff */
[----:B------:R-:W-:Y:S05]  /*50b0*/  ISETP.NE.AND.EX P2, PT, RZ, UR15, PT, P2 ;  /* 0x0000000fff007c0c */ /* 0x000fea000bf45320 */
[----:B------:R-:W-:Y:S02]  /*50c0*/  USHF.L.U32 UR42, UR42, 0x8, URZ ;  /* 0x000000082a2a7899 */ /* 0x000fe400080006ff */
[----:B------:R-:W-:Y:S01]  /*50d0*/  USHF.L.U32 UR43, UR43, 0x6, URZ ;  /* 0x000000062b2b7899 */ /* 0x000fe200080006ff */
[----:B------:R-:W-:Y:S11]  /*50e0*/  BRA.U !UP4, `(.L_x_92) ;  /* 0x000000010c347547 */ /* 0x000ff6000b800000 */
[----:B------:R-:W-:Y:S01]  /*50f0*/  UPLOP3.LUT UP0, UPT, UPT, UPT, UP3, 0x80, 0x8 ;  /* 0x000000000008789c */ /* 0x000fe20003f0f030 */
[----:B-1----:R-:W-:Y:S02]  /*5100*/  HFMA2 R0, -RZ, RZ, 0, 5.9604644775390625e-08 ;  /* 0x00000001ff007431 */ /* 0x002fe400000001ff */
[----:B------:R-:W-:Y:S03]  /*5110*/  IMAD.MOV.U32 R92, RZ, RZ, 0x1 ;  /* 0x00000001ff5c7424 */ /* 0x000fe600078e00ff */
[----:B------:R-:W-:Y:S05]  /*5120*/  PLOP3.LUT P0, PT, PT, PT, UP0, 0x80, 0x8 ;  /* 0x000000000008781c */ /* 0x000fea0003f0f008 */
[----:B------:R-:W1:Y:S01]  /*5130*/  @UP0 LDCU.64 UR6, c[0x0][0x888] ;  /* 0x00011100ff0607ac */ /* 0x000e620008000a00 */
[----:B------:R-:W-:Y:S07]  /*5140*/  @UP0 UIMAD UR5, UR60, UR14, URZ ;  /* 0x0000000e3c0502a4 */ /* 0x000fee000f8e02ff */
[----:B------:R-:W-:Y:S01]  /*5150*/  @!P0 PRMT R92, R0, 0x7610, R92 ;  /* 0x00007610005c8816 */ /* 0x000fe2000000005c */
[----:B-1----:R-:W-:Y:S03]  /*5160*/  @UP0 UIMAD.WIDE UR6, UR5, 0x4, UR6 ;  /* 0x00000004050608a5 */ /* 0x002fe6000f8e0206 */
[----:B------:R-:W1:Y:S03]  /*5170*/  @!UP0 LDCU UR5, c[0x0][0x880] ;  /* 0x00011000ff0587ac */ /* 0x000e660008000800 */
[----:B------:R-:W-:Y:S01]  /*5180*/  IMAD.U32 R8, RZ, RZ, UR6 ;  /* 0x00000006ff087e24 */ /* 0x000fe2000f8e00ff */
[----:B------:R-:W-:Y:S05]  /*5190*/  MOV R9, UR7 ;  /* 0x0000000700097c02 */ /* 0x000fea0008000f00 */
[----:B-----5:R4:W5:Y:S02]  /*51a0*/  @P0 LDG.E R49, desc[UR52][R8.64] ;  /* 0x0000003408310981 */ /* 0x020964000c1e1900 */
[----:B-1--4-:R-:W-:Y:S07]  /*51b0*/  @!P0 IMAD.U32 R49, RZ, RZ, UR5 ;  /* 0x00000005ff318e24 */ /* 0x012fee000f8e00ff */
.L_x_92:
[----:B-----5:R-:W-:Y:S01]  /*51c0*/  @!P2 FSETP.EQ.AND P0, PT, R49, RZ, PT ;  /* 0x000000ff3100a20b */ /* 0x020fe20003f02000 */
[----:B------:R-:W-:Y:S01]  /*51d0*/  @!UPT UIADD3 URZ, UPT, UPT, URZ, URZ, URZ ;  /* 0x000000fffffff290 */ /* 0x000fe2000fffe0ff */
[----:B------:R-:W-:Y:S11]  /*51e0*/  @!P2 BRA `(.L_x_93) ;  /* 0x000000000014a947 */ /* 0x000ff60003800000 */
[----:B------:R-:W-:Y:S02]  /*51f0*/  LOP3.LUT P2, RZ, R92, 0xff, RZ, 0xc0, !PT ;  /* 0x000000ff5cff7812 */ /* 0x000fe4000784c0ff */
[----:B------:R-:W-:Y:S04]  /*5200*/  PLOP3.LUT P0, PT, PT, PT, UP0, 0x80, 0x8 ;  /* 0x000000000008781c */ /* 0x000fe80003f0f008 */
[----:B------:R-:W-:Y:S07]  /*5210*/  PLOP3.LUT P0, PT, P0, PT, PT, 0x8, 0x80 ;  /* 0x000000000080781c */ /* 0x000fee000070e170 */
[----:B------:R-:W-:Y:S11]  /*5220*/  @P2 FSETP.EQ.AND P0, PT, R49, RZ, PT ;  /* 0x000000ff3100220b */ /* 0x000ff60003f02000 */
[----:B------:R-:W-:Y:S02]  /*5230*/  @!UPT UIADD3 URZ, UPT, UPT, URZ, URZ, URZ ;  /* 0x000000fffffff290 */ /* 0x000fe4000fffe0ff */
.L_x_93:
[----:B------:R-:W4:Y:S01]  /*5240*/  SYNCS.PHASECHK.TRANS64.TRYWAIT P2, [UR4+0x40], R14 ;  /* 0x0000400eff0075a7 */ /* 0x000f220008041104 */
[----:B------:R-:W-:Y:S04]  /*5250*/  ELECT P4, URZ, PT ;  /* 0x0000000000ff782f */ /* 0x000fe80003880000 */
[----:B------:R-:W-:Y:S11]  /*5260*/  PLOP3.LUT P4, PT, P0, P4, PT, 0xf2, 0x2f ;  /* 0x00000000002f781c */ /* 0x000ff60000789e72 */
[----:B------:R-:W-:Y:S02]  /*5270*/  @!UPT UIADD3 URZ, UPT, UPT, URZ, URZ, URZ ;  /* 0x000000fffffff290 */ /* 0x000fe4000fffe0ff */
[----:B--2---:R-:W-:Y:S05]  /*5280*/  @!P4 IADD3 R8, P0, PT, R30, 0x580, RZ ;  /* 0x000005801e08c810 */ /* 0x004fea0007f1e0ff */
[----:B-1----:R-:W-:Y:S01]  /*5290*/  @!P4 IMAD.X R2, RZ, RZ, R31, P0 ;  /* 0x000000ffff02c224 */ /* 0x002fe200000e061f */
[----:B----4-:R-:W-:Y:S07]  /*52a0*/  @!P2 BRA `(.L_x_94) ;  /* 0x000000540078a947 */ /* 0x010fee0003800000 */
.L_x_180:
[----:B------:R-:W-:Y:S01]  /*52b0*/  @!P4 R2UR UR6, R8 ;  /* 0x000000000806c2ca */ /* 0x000fe200000e0000 */
[----:B------:R-:W-:Y:S01]  /*52c0*/  VOTEU.ALL UP1, P4 ;  /* 0x0000000000ff7886 */ /* 0x000fe20002020000 */
[----:B------:R-:W-:Y:S01]  /*52d0*/  @!P4 R2UR UR5, R2 ;  /* 0x000000000205c2ca */ /* 0x000fe200000e0000 */
[----:B------:R-:W-:Y:S01]  /*52e0*/  VOTEU.ALL UP2, P4 ;  /* 0x0000000000ff7886 */ /* 0x000fe20002040000 */
[----:B------:R-:W-:Y:S01]  /*52f0*/  UMOV UR16, 0x0 ;  /* 0x0000000000107882 */ /* 0x000fe20000000000 */
[----:B------:R-:W-:Y:S01]  /*5300*/  UMOV UR17, 0x10000000 ;  /* 0x1000000000117882 */ /* 0x000fe20000000000 */
[----:B------:R-:W-:Y:S01]  /*5310*/  @!UP1 UIADD3 UR40, UPT, UPT, UR4, 0x200, URZ ;  /* 0x0000020004289890 */ /* 0x000fe2000fffe0ff */
[----:B-1----:R-:W-:Y:S01]  /*5320*/  @!P4 IMAD.MOV.U32 R0, RZ, RZ, 0x2000 ;  /* 0x00002000ff00c424 */ /* 0x002fe200078e00ff */
[----:B------:R-:W-:Y:S01]  /*5330*/  UMOV UR44, UR60 ;  /* 0x0000003c002c7c82 */ /* 0x000fe20008000000 */
[----:B------:R-:W-:Y:S02]  /*5340*/  @!UP1 UIADD3 UR10, UPT, UPT, UR42, 0x80, URZ ;  /* 0x000000802a0a9890 */ /* 0x000fe4000fffe0ff */
[----:B------:R-:W-:Y:S02]  /*5350*/  @!UP1 UIADD3 UR8, UPT, UPT, UR4, 0x1200, URZ ;  /* 0x0000120004089890 */ /* 0x000fe4000fffe0ff */
[----:B------:R-:W-:Y:S01]  /*5360*/  IMAD.U32 R8, RZ, RZ, UR6 ;  /* 0x00000006ff087e24 */ /* 0x000fe2000f8e00ff */
[----:B------:R-:W-:Y:S01]  /*5370*/  VOTEU.ALL UP1, P4 ;  /* 0x0000000000ff7886 */ /* 0x000fe20002020000 */
[----:B------:R-:W-:Y:S01]  /*5380*/  IMAD.U32 R9, RZ, RZ, UR5 ;  /* 0x00000005ff097e24 */ /* 0x000fe2000f8e00ff */
[----:B------:R-:W-:Y:S01]  /*5390*/  UMOV UR9, UR41 ;  /* 0x0000002900097c82 */ /* 0x000fe20008000000 */
[----:B------:R-:W-:Y:S01]  /*53a0*/  UMOV UR11, UR43 ;  /* 0x0000002b000b7c82 */ /* 0x000fe20008000000 */
[----:B------:R-:W-:Y:S01]  /*53b0*/  @!P4 R2UR UR6, R8 ;  /* 0x000000000806c2ca */ /* 0x000fe200000e0000 */
[----:B------:R-:W-:Y:S01]  /*53c0*/  UMOV UR12, UR60 ;  /* 0x0000003c000c7c82 */ /* 0x000fe20008000000 */
[----:B------:R-:W-:Y:S01]  /*53d0*/  @!P4 R2UR UR7, R9 ;  /* 0x000000000907c2ca */ /* 0x000fe200000e0000 */
[----:B------:R-:W-:Y:S01]  /*53e0*/  UPRMT UR5, UR46, 0x654, UR41 ;  /* 0x000006542e057896 */ /* 0x000fe20008000029 */
[----:B------:R-:W-:Y:S05]  /*53f0*/  @!P4 IADD3 R8, P0, PT, R30, 0x580, RZ ;  /* 0x000005801e08c810 */ /* 0x000fea0007f1e0ff */
[----:B------:R-:W-:Y:S06]  /*5400*/  @!P4 IMAD.X R2, RZ, RZ, R31, P0 ;  /* 0x000000ffff02c224 */ /* 0x000fec00000e061f */
[----:B------:R1:W-:Y:S01]  /*5410*/  @!UP2 UTMALDG.3D [UR40], [UR6], desc[UR16] ;  /* 0x000010280600a5b4 */ /* 0x0003e20008011000 */
[----:B------:R1:W-:Y:S01]  /*5420*/  @!UP1 UTMALDG.3D [UR8], [UR6], desc[UR16] ;  /* 0x00001008060095b4 */ /* 0x0003e20008011000 */
[----:B------:R1:W-:Y:S01]  /*5430*/  @!P4 SYNCS.ARRIVE.TRANS64.RED.A0TR RZ, [UR4+0x20], R0 ;  /* 0x00002000ffffc9a7 */ /* 0x0003e20008300404 */
[----:B------:R-:W-:Y:S01]  /*5440*/  SYNCS.ARRIVE.TRANS64.RED.A1T0 RZ, [UR5], RZ ;  /* 0x000000ffffff79a7 */ /* 0x000fe20008100405 */
[----:B------:R-:W2:Y:S02]  /*5450*/  SYNCS.PHASECHK.TRANS64.TRYWAIT P2, [UR4+0x48], R14 ;  /* 0x0000480eff0075a7 */ /* 0x000ea40008041104 */
[----:B-12---:R-:W-:Y:S05]  /*5460*/  @!P2 BRA `(.L_x_95) ;  /* 0x000000540020a947 */ /* 0x006fea0003800000 */
.L_x_182:
        /* <DEDUP_REMOVED lines=8> */
[----:B------:R-:W-:Y:S01]  /*54f0*/  @!UP1 UIADD3 UR32, UPT, UPT, UR4, 0x2200, URZ ;  /* 0x0000220004209890 */ /* 0x000fe2000fffe0ff */
[----:B------:R-:W-:Y:S01]  /*5500*/  UMOV UR35, UR43 ;  /* 0x0000002b00237c82 */ /* 0x000fe20008000000 */
[----:B------:R-:W-:Y:S01]  /*5510*/  UMOV UR36, UR60 ;  /* 0x0000003c00247c82 */ /* 0x000fe20008000000 */
[----:B------:R-:W-:Y:S02]  /*5520*/  @!UP1 UIADD3 UR10, UPT, UPT, UR42, 0xa0, URZ ;  /* 0x000000a02a0a9890 */ /* 0x000fe4000fffe0ff */
[----:B------:R-:W-:Y:S01]  /*5530*/  IMAD.U32 R8, RZ, RZ, UR6 ;  /* 0x00000006ff087e24 */ /* 0x000fe2000f8e00ff */
[----:B------:R-:W-:Y:S01]  /*5540*/  @!UP1 UIADD3 UR8, UPT, UPT, UR4, 0x3200, URZ ;  /* 0x0000320004089890 */ /* 0x000fe2000fffe0ff */
[----:B------:R-:W-:Y:S01]  /*5550*/  IMAD.U32 R9, RZ, RZ, UR5 ;  /* 0x00000005ff097e24 */ /* 0x000fe2000f8e00ff */
[----:B------:R-:W-:Y:S01]  /*5560*/  VOTEU.ALL UP1, P4 ;  /* 0x0000000000ff7886 */ /* 0x000fe20002020000 */
[----:B------:R-:W-:Y:S01]  /*5570*/  UMOV UR9, UR33 ;  /* 0x0000002100097c82 */ /* 0x000fe20008000000 */
[----:B------:R-:W-:Y:S01]  /*5580*/  @!P4 R2UR UR6, R8 ;  /* 0x000000000806c2ca */ /* 0x000fe200000e0000 */
[----:B------:R-:W-:Y:S01]  /*5590*/  UMOV UR11, UR43 ;  /* 0x0000002b000b7c82 */ /* 0x000fe20008000000 */
[----:B------:R-:W-:Y:S01]  /*55a0*/  @!P4 R2UR UR7, R9 ;  /* 0x000000000907c2ca */ /* 0x000fe200000e0000 */
[----:B------:R-:W-:Y:S01]  /*55b0*/  UMOV UR12, UR60 ;  /* 0x0000003c000c7c82 */ /* 0x000fe20008000000 */
[----:B------:R-:W-:Y:S01]  /*55c0*/  UPRMT UR5, UR46, 0x654, UR33 ;  /* 0x000006542e057896 */ /* 0x000fe20008000021 */
[----:B------:R-:W-:Y:S05]  /*55d0*/  @!P4 IADD3 R8, P0, PT, R30, 0x580, RZ ;  /* 0x000005801e08c810 */ /* 0x000fea0007f1e0ff */
[----:B------:R-:W-:Y:S05]  /*55e0*/  @!P4 IMAD.X R2, RZ, RZ, R31, P0 ;  /* 0x000000ffff02c224 */ /* 0x000fea00000e061f */
[----:B------:R1:W-:Y:S01]  /*55f0*/  @!UP2 UTMALDG.3D [UR32], [UR6], desc[UR16] ;  /* 0x000010200600a5b4 */ /* 0x0003e20008011000 */
[----:B------:R1:W-:Y:S01]  /*5600*/  @!UP1 UTMALDG.3D [UR8], [UR6], desc[UR16] ;  /* 0x00001008060095b4 */ /* 0x0003e20008011000 */
[----:B------:R1:W-:Y:S01]  /*5610*/  @!P4 SYNCS.ARRIVE.TRANS64.RED.A0TR RZ, [UR4+0x28], R0 ;  /* 0x00002800ffffc9a7 */ /* 0x0003e20008300404 */
[----:B------:R-:W-:Y:S01]  /*5620*/  SYNCS.ARRIVE.TRANS64.RED.A1T0 RZ, [UR5], RZ ;  /* 0x000000ffffff79a7 */ /* 0x000fe20008100405 */
[----:B------:R-:W2:Y:S02]  /*5630*/  SYNCS.PHASECHK.TRANS64.TRYWAIT P2, [UR4+0x50], R14 ;  /* 0x0000500eff0075a7 */ /* 0x000ea40008041104 */
[----:B-12---:R-:W-:Y:S05]  /*5640*/  @!P2 BRA `(.L_x_96) ;  /* 0x0000005000c0a947 */ /* 0x006fea0003800000 */
.L_x_184:
[----:B------:R-:W2:Y:S01]  /*5650*/  LDC.64 R12, c[0x0][0xb18] ;  /* 0x0002c600ff0c7b82 */ /* 0x000ea20000000a00 */
[----:B------:R-:W-:Y:S01]  /*5660*/  @!P4 R2UR UR5, R2 ;  /* 0x000000000205c2ca */ /* 0x000fe200000e0000 */
[----:B------:R-:W-:Y:S01]  /*5670*/  VOTEU.ALL UP1, P4 ;  /* 0x0000000000ff7886 */ /* 0x000fe20002020000 */
[----:B------:R-:W-:Y:S01]  /*5680*/  @!P4 R2UR UR6, R8 ;  /* 0x000000000806c2ca */ /* 0x000fe200000e0000 */
[----:B------:R-:W-:Y:S01]  /*5690*/  VOTEU.ALL UP2, P4 ;  /* 0x0000000000ff7886 */ /* 0x000fe20002040000 */
[----:B------:R-:W-:Y:S03]  /*56a0*/  UMOV UR16, 0x0 ;  /* 0x0000000000107882 */ /* 0x000fe60000000000 */
[----:B------:R-:W4:Y:S01]  /*56b0*/  @!P1 LDC R2, c[0x0][0xb0c] ;  /* 0x0002c300ff029b82 */ /* 0x000f220000000800 */
[----:B------:R-:W-:Y:S01]  /*56c0*/  @!UP1 UIADD3 UR26, UPT, UPT, UR42, 0x40, URZ ;  /* 0x000000402a1a9890 */ /* 0x000fe2000fffe0ff */
[----:B-1----:R-:W-:Y:S01]  /*56d0*/  @!P4 IMAD.MOV.U32 R0, RZ, RZ, 0x2000 ;  /* 0x00002000ff00c424 */ /* 0x002fe200078e00ff */
[----:B------:R-:W-:Y:S01]  /*56e0*/  @!UP1 UIADD3 UR24, UPT, UPT, UR4, 0x4200, URZ ;  /* 0x0000420004189890 */ /* 0x000fe2000fffe0ff */
[----:B------:R-:W-:Y:S01]  /*56f0*/  @P3 SHF.R.U32.HI R26, RZ, 0x10, R21 ;  /* 0x00000010ff1a3819 */ /* 0x000fe20000011615 */
[----:B------:R-:W-:Y:S01]  /*5700*/  UMOV UR17, 0x10000000 ;  /* 0x1000000000117882 */ /* 0x000fe20000000000 */
[----:B------:R-:W-:Y:S01]  /*5710*/  UMOV UR27, UR43 ;  /* 0x0000002b001b7c82 */ /* 0x000fe20008000000 */
[----:B------:R-:W-:Y:S01]  /*5720*/  UMOV UR28, UR60 ;  /* 0x0000003c001c7c82 */ /* 0x000fe20008000000 */
[----:B------:R-:W-:Y:S01]  /*5730*/  IMAD.U32 R9, RZ, RZ, UR5 ;  /* 0x00000005ff097e24 */ /* 0x000fe2000f8e00ff */
[----:B------:R-:W-:Y:S01]  /*5740*/  @!UP1 UIADD3 UR10, UPT, UPT, UR42, 0xc0, URZ ;  /* 0x000000c02a0a9890 */ /* 0x000fe2000fffe0ff */
[----:B------:R-:W-:Y:S01]  /*5750*/  IMAD.U32 R8, RZ, RZ, UR6 ;  /* 0x00000006ff087e24 */ /* 0x000fe2000f8e00ff */
[----:B------:R-:W-:Y:S01]  /*5760*/  @!UP1 UIADD3 UR8, UPT, UPT, UR4, 0x5200, URZ ;  /* 0x0000520004089890 */ /* 0x000fe2000fffe0ff */
[----:B------:R-:W-:Y:S01]  /*5770*/  VIADD R28, R28, 0x1 ;  /* 0x000000011c1c7836 */ /* 0x000fe20000000000 */
[----:B------:R-:W-:Y:S01]  /*5780*/  @!P4 R2UR UR7, R9 ;  /* 0x000000000907c2ca */ /* 0x000fe200000e0000 */
[----:B------:R-:W-:Y:S01]  /*5790*/  VOTEU.ALL UP1, P4 ;  /* 0x0000000000ff7886 */ /* 0x000fe20002020000 */
[----:B------:R-:W-:Y:S01]  /*57a0*/  @!P4 R2UR UR6, R8 ;  /* 0x000000000806c2ca */ /* 0x000fe200000e0000 */
[----:B------:R-:W-:Y:S01]  /*57b0*/  UMOV UR9, UR25 ;  /* 0x0000001900097c82 */ /* 0x000fe20008000000 */
[----:B------:R-:W1:Y:S01]  /*57c0*/  LDC.64 R8, c[0x0][0xb10] ;  /* 0x0002c400ff087b82 */ /* 0x000e620000000a00 */
[----:B------:R-:W-:Y:S01]  /*57d0*/  UMOV UR11, UR43 ;  /* 0x0000002b000b7c82 */ /* 0x000fe20008000000 */
[----:B------:R-:W-:Y:S01]  /*57e0*/  UMOV UR12, UR60 ;  /* 0x0000003c000c7c82 */ /* 0x000fe20008000000 */
[----:B------:R-:W-:Y:S08]  /*57f0*/  UPRMT UR5, UR46, 0x654, UR25 ;  /* 0x000006542e057896 */ /* 0x000ff00008000019 */
[----:B------:R1:W-:Y:S01]  /*5800*/  @!UP2 UTMALDG.3D [UR24], [UR6], desc[UR16] ;  /* 0x000010180600a5b4 */ /* 0x0003e20008011000 */
[----:B------:R1:W-:Y:S01]  /*5810*/  @!UP1 UTMALDG.3D [UR8], [UR6], desc[UR16] ;  /* 0x00001008060095b4 */ /* 0x0003e20008011000 */
[----:B------:R5:W-:Y:S01]  /*5820*/  @!P4 SYNCS.ARRIVE.TRANS64.RED.A0TR RZ, [UR4+0x30], R0 ;  /* 0x00003000ffffc9a7 */ /* 0x000be20008300404 */
[C---:B-1----:R-:W-:Y:S01]  /*5830*/  @!P1 IMAD.HI.U32 R8, R11.reuse, R8, RZ ;  /* 0x000000080b089227 */ /* 0x042fe200078e00ff */
[----:B--2---:R-:W-:Y:S02]  /*5840*/  @!P1 ISETP.NE.AND P0, PT, R12, 0x1, PT ;  /* 0x000000010c00980c */ /* 0x004fe40003f05270 */
[----:B----4-:R-:W-:Y:S01]  /*5850*/  @!P1 ISETP.NE.AND P2, PT, R2, 0x1, PT ;  /* 0x000000010200980c */ /* 0x010fe20003f45270 */
[C---:B------:R-:W-:Y:S01]  /*5860*/  @!P1 IMAD.HI.U32 R13, R10.reuse, R13, RZ ;  /* 0x0000000d0a0d9227 */ /* 0x040fe200078e00ff */
[----:B------:R-:W-:Y:S04]  /*5870*/  @!P1 SHF.R.U32.HI R8, RZ, R9, R8 ;  /* 0x00000009ff089219 */ /* 0x000fe80000011608 */
[----:B------:R-:W-:Y:S01]  /*5880*/  @!P1 SEL R8, R11, R8, !P2 ;  /* 0x000000080b089207 */ /* 0x000fe20005000000 */
[----:B------:R-:W-:Y:S01]  /*5890*/  SYNCS.ARRIVE.TRANS64.RED.A1T0 RZ, [UR5], RZ ;  /* 0x000000ffffff79a7 */ /* 0x000fe20008100405 */
[----:B------:R-:W1:Y:S01]  /*58a0*/  SYNCS.PHASECHK.TRANS64.TRYWAIT P5, [UR4+0x58], R14 ;  /* 0x0000580eff0075a7 */ /* 0x000e6200080a1104 */
[----:B-----5:R-:W2:Y:S02]  /*58b0*/  @!P1 LDC R0, c[0x0][0xb20] ;  /* 0x0002c800ff009b82 */ /* 0x020ea40000000800 */
[----:B--2---:R-:W-:Y:S04]  /*58c0*/  @!P1 SHF.R.U32.HI R0, RZ, R0, R13 ;  /* 0x00000000ff009219 */ /* 0x004fe8000001160d */
[----:B------:R-:W-:Y:S05]  /*58d0*/  @!P1 SEL R9, R10, R0, !P0 ;  /* 0x000000000a099207 */ /* 0x000fea0004000000 */
[----:B------:R-:W-:Y:S02]  /*58e0*/  @!P1 IMAD.IADD R0, R9, 0x1, -R8 ;  /* 0x0000000109009824 */ /* 0x000fe400078e0a08 */
[----:B------:R-:W-:Y:S02]  /*58f0*/  @!P1 IMAD.IADD R8, R8, 0x1, -R9 ;  /* 0x0000000108089824 */ /* 0x000fe400078e0a09 */
[----:B------:R-:W-:Y:S02]  /*5900*/  @!P1 IMAD R11, R0, R2, R11 ;  /* 0x00000002000b9224 */ /* 0x000fe400078e020b */
[----:B------:R-:W-:Y:S01]  /*5910*/  @!P1 IMAD R10, R8, R12, R10 ;  /* 0x0000000c080a9224 */ /* 0x000fe200078e020a */
[----:B-1----:R-:W-:Y:S06]  /*5920*/  @!P5 BRA `(.L_x_97) ;  /* 0x000000500020d947 */ /* 0x002fec0003800000 */
.L_x_186:
[----:B------:R-:W-:Y:S01]  /*5930*/  @!P4 IADD3 R2, P0, PT, R30, 0x580, RZ ;  /* 0x000005801e02c810 */ /* 0x000fe20007f1e0ff */
[----:B------:R-:W-:Y:S01]  /*5940*/  VOTEU.ALL UP1, P4 ;  /* 0x0000000000ff7886 */ /* 0x000fe20002020000 */
[----:B------:R-:W-:Y:S01]  /*5950*/  VOTEU.ALL UP2, P4 ;  /* 0x0000000000ff7886 */ /* 0x000fe20002040000 */
[----:B------:R-:W-:Y:S01]  /*5960*/  UMOV UR22, 0x0 ;  /* 0x0000000000167882 */ /* 0x000fe20000000000 */
[----:B------:R-:W-:Y:S01]  /*5970*/  @!P4 R2UR UR6, R2 ;  /* 0x000000000206c2ca */ /* 0x000fe200000e0000 */
[----:B-1----:R-:W-:Y:S01]  /*5980*/  @!P4 IMAD.X R0, RZ, RZ, R31, P0 ;  /* 0x000000ffff00c224 */ /* 0x002fe200000e061f */
[----:B------:R-:W-:Y:S01]  /*5990*/  @!UP1 UIADD3 UR17, UPT, UPT, UR4, 0x38, URZ ;  /* 0x0000003804119890 */ /* 0x000fe2000fffe0ff */
[----:B------:R-:W-:Y:S01]  /*59a0*/  ISETP.NE.AND P0, PT, R28, 0x2, PT ;  /* 0x000000021c00780c */ /* 0x000fe20003f05270 */
[----:B------:R-:W-:Y:S01]  /*59b0*/  @!UP1 UIADD3 UR18, UPT, UPT, UR42, 0x60, URZ ;  /* 0x000000602a129890 */ /* 0x000fe2000fffe0ff */
[----:B------:R-:W-:Y:S01]  /*59c0*/  LOP3.LUT R29, R29, 0x1, RZ, 0x3c, !PT ;  /* 0x000000011d1d7812 */ /* 0x000fe200078e3cff */
[----:B------:R-:W-:Y:S01]  /*59d0*/  @!UP1 UIADD3 UR16, UPT, UPT, UR4, 0x6200, URZ ;  /* 0x0000620004109890 */ /* 0x000fe2000fffe0ff */
[----:B------:R-:W-:Y:S01]  /*59e0*/  @!P4 R2UR UR5, R0 ;  /* 0x000000000005c2ca */ /* 0x000fe200000e0000 */
[----:B------:R-:W-:Y:S01]  /*59f0*/  UMOV UR23, 0x10000000 ;  /* 0x1000000000177882 */ /* 0x000fe20000000000 */
[----:B------:R-:W-:Y:S01]  /*5a00*/  UMOV UR19, UR43 ;  /* 0x0000002b00137c82 */ /* 0x000fe20008000000 */
[----:B------:R-:W-:Y:S01]  /*5a10*/  UMOV UR20, UR60 ;  /* 0x0000003c00147c82 */ /* 0x000fe20008000000 */
[----:B------:R-:W-:Y:S01]  /*5a20*/  @!UP1 UIADD3 UR10, UPT, UPT, UR42, 0xe0, URZ ;  /* 0x000000e02a0a9890 */ /* 0x000fe2000fffe0ff */
[----:B------:R-:W-:Y:S01]  /*5a30*/  SEL R0, RZ, 0x1, P0 ;  /* 0x00000001ff007807 */ /* 0x000fe20000000000 */
[----:B------:R-:W-:Y:S01]  /*5a40*/  IMAD.U32 R8, RZ, RZ, UR6 ;  /* 0x00000006ff087e24 */ /* 0x000fe2000f8e00ff */
[----:B------:R-:W-:Y:S01]  /*5a50*/  @!UP1 UIADD3 UR8, UPT, UPT, UR4, 0x7200, URZ ;  /* 0x0000720004089890 */ /* 0x000fe2000fffe0ff */
[----:B------:R-:W-:Y:S01]  /*5a60*/  IMAD.IADD R15, R10, 0x1, R90 ;  /* 0x000000010a0f7824 */ /* 0x000fe200078e025a */
[----:B------:R-:W-:Y:S01]  /*5a70*/  VOTEU.ALL UP1, P4 ;  /* 0x0000000000ff7886 */ /* 0x000fe20002020000 */
[----:B------:R-:W-:Y:S01]  /*5a80*/  UMOV UR11, UR43 ;  /* 0x0000002b000b7c82 */ /* 0x000fe20008000000 */
[----:B------:R-:W-:Y:S01]  /*5a90*/  @!P4 R2UR UR6, R8 ;  /* 0x000000000806c2ca */ /* 0x000fe200000e0000 */
[----:B------:R-:W-:Y:S01]  /*5aa0*/  UMOV UR12, UR60 ;  /* 0x0000003c000c7c82 */ /* 0x000fe20008000000 */
[----:B------:R-:W-:Y:S01]  /*5ab0*/  IMAD.U32 R9, RZ, RZ, UR5 ;  /* 0x00000005ff097e24 */ /* 0x000fe2000f8e00ff */
[----:B------:R-:W-:Y:S01]  /*5ac0*/  UMOV UR9, UR17 ;  /* 0x0000001100097c82 */ /* 0x000fe20008000000 */
[----:B------:R-:W-:Y:S01]  /*5ad0*/  @P3 R2UR UR60, R26 ;  /* 0x000000001a3c32ca */ /* 0x000fe200000e0000 */
[----:B------:R-:W-:Y:S01]  /*5ae0*/  IMAD.IADD R14, R11, 0x1, R91 ;  /* 0x000000010b0e7824 */ /* 0x000fe200078e025b */
[----:B------:R-:W-:Y:S02]  /*5af0*/  LOP3.LUT R27, R27, R0, RZ, 0x3c, !PT ;  /* 0x000000001b1b7212 */ /* 0x000fe400078e3cff */
[----:B------:R-:W-:Y:S02]  /*5b00*/  @!P4 R2UR UR7, R9 ;  /* 0x000000000907c2ca */ /* 0x000fe400000e0000 */
[----:B------:R-:W-:Y:S11]  /*5b10*/  SEL R28, R28, RZ, P0 ;  /* 0x000000ff1c1c7207 */ /* 0x000ff60000000000 */
[----:B------:R4:W-:Y:S01]  /*5b20*/  @!UP2 UTMALDG.3D [UR16], [UR6], desc[UR22] ;  /* 0x000016100600a5b4 */ /* 0x0009e20008011000 */
[----:B------:R4:W-:Y:S01]  /*5b30*/  @!UP1 UTMALDG.3D [UR8], [UR6], desc[UR22] ;  /* 0x00001608060095b4 */ /* 0x0009e20008011000 */
[----:B------:R4:W-:Y:S01]  /*5b40*/  @!P4 SYNCS.ARRIVE.TRANS64.RED.A0TR RZ, [UR4+0x38], R25 ;  /* 0x00003819ffffc9a7 */ /* 0x0009e20008300404 */
[----:B------:R-:W-:Y:S01]  /*5b50*/  UPLOP3.LUT UP1, UPT, UPT, UPT, UPT, 0x80, 0x8 ;  /* 0x000000000008789c */ /* 0x000fe20003f2f070 */
[----:B------:R-:W-:Y:S01]  /*5b60*/  SYNCS.ARRIVE.TRANS64.RED.A1T0 RZ, [UR13], RZ ;  /* 0x000000ffffff79a7 */ /* 0x000fe2000810040d */
[----:B------:R-:W-:Y:S09]  /*5b70*/  @P3 BRA `(.L_x_98) ;  /* 0xfffffff000303947 */ /* 0x000ff2000383ffff */
[----:B------:R-:W-:-:S04]  /*5b80*/  SHF.L.U32 R2, R29, 0x1f, RZ ;  /* 0x0000001f1d027819 */ /* 0x000fc800000006ff */
[----:B------:R-:W1:Y:S02]  /*5b90*/  SYNCS.PHASECHK.TRANS64.TRYWAIT P0, [UR4+0x40], R2 ;  /* 0x00004002ff0075a7 */ /* 0x000e640008001104 */
[----:B-1----:R-:W-:Y:S05]  /*5ba0*/  @!P0 BRA `(.L_x_99) ;  /* 0x0000004c00988947 */ /* 0x002fea0003800000 */
.L_x_188:
[----:B------:R-:W2:Y:S02]  /*5bb0*/  SYNCS.PHASECHK.TRANS64.TRYWAIT P0, [UR4+0x48], R2 ;  /* 0x00004802ff0075a7 */ /* 0x000ea40008001104 */
[----:B--2---:R-:W-:Y:S05]  /*5bc0*/  @!P0 BRA `(.L_x_100) ;  /* 0x0000004c00a88947 */ /* 0x004fea0003800000 */
.L_x_190:
[----:B------:R-:W2:Y:S02]  /*5bd0*/  SYNCS.PHASECHK.TRANS64.TRYWAIT P0, [UR4+0x50], R2 ;  /* 0x00005002ff0075a7 */ /* 0x000ea40008001104 */
[----:B--2---:R-:W-:Y:S05]  /*5be0*/  @!P0 BRA `(.L_x_101) ;  /* 0x0000004c00b88947 */ /* 0x004fea0003800000 */
.L_x_192:
[----:B-1----:R-:W-:-:S07]  /*5bf0*/  MOV R0, UR4 ;  /* 0x0000000400007c02 */ /* 0x002fce0008000f00 */
.L_x_102:
[----:B-1----:R-:W-:-:S04]  /*5c00*/  SHF.L.U32 R2, R29, 0x1f, RZ ;  /* 0x0000001f1d027819 */ /* 0x002fc800000006ff */
[----:B------:R1:W2:Y:S03]  /*5c10*/  SYNCS.PHASECHK.TRANS64.TRYWAIT P0, [R0+URZ+0x58], R2 ;  /* 0x00005802000075a7 */ /* 0x0002a600080011ff */
[----:B--2---:R-:W-:Y:S05]  /*5c20*/  @!P0 NANOSLEEP.SYNCS 0x989680 ;  /* 0x009896800000895d */ /* 0x004fea0003900000 */
[----:B------:R-:W2:Y:S02]  /*5c30*/  @!P0 SYNCS.PHASECHK.TRANS64 P0, [R0+URZ+0x58], R2 ;  /* 0x00005802000085a7 */ /* 0x000ea400080010ff */
[----:B--2-4-:R-:W-:Y:S05]  /*5c40*/  @P0 EXIT ;  /* 0x000000000000094d */ /* 0x014fea0003800000 */
[----:B------:R-:W-:Y:S05]  /*5c50*/  BRA `(.L_x_102) ;  /* 0xfffffffc00e87947 */ /* 0x000fea000383ffff */
.L_x_87:
[----:B------:R-:W-:-:S06]  /*5c60*/  UISETP.GE.AND UP1, UPT, UR10, 0x4, UPT ;  /* 0x000000040a00788c */ /* 0x000fcc000bf26270 */
[----:B------:R-:W-:-:S13]  /*5c70*/  PLOP3.LUT P0, PT, PT, PT, UP1, 0x80, 0x8 ;  /* 0x000000000008781c */ /* 0x000fda0003f0f018 */
[----:B------:R-:W-:Y:S05]  /*5c80*/  @!P0 EXIT ;  /* 0x000000000000894d */ /* 0x000fea0003800000 */
[----:B------:R-:W-:Y:S01]  /*5c90*/  BAR.SYNC.DEFER_BLOCKING 0x6, 0xa0 ;  /* 0x0182800000007b1d */ /* 0x000fe20000010000 */
[C---:B------:R-:W-:Y:S01]  /*5ca0*/  IMAD.SHL.U32 R4, R105.reuse, 0x20, RZ ;  /* 0x0000002069047824 */ /* 0x040fe200078e00ff */
[C---:B------:R-:W-:Y:S01]  /*5cb0*/  SHF.L.U32 R3, R96.reuse, 0x15, RZ ;  /* 0x0000001560037819 */ /* 0x040fe200000006ff */
[----:B------:R-:W-:Y:S01]  /*5cc0*/  IMAD.SHL.U32 R5, R96, 0x400, RZ ;  /* 0x0000040060057824 */ /* 0x000fe200078e00ff */
[C---:B------:R-:W-:Y:S01]  /*5cd0*/  LOP3.LUT R106, R105.reuse, 0x60, RZ, 0xc0, !PT ;  /* 0x00000060696a7812 */ /* 0x040fe200078ec0ff */
[C---:B------:R-:W-:Y:S01]  /*5ce0*/  IMAD.SHL.U32 R2, R105.reuse, 0x4, RZ ;  /* 0x0000000469027824 */ /* 0x040fe200078e00ff */
[----:B------:R-:W-:Y:S02]  /*5cf0*/  UMOV UR36, 0x400 ;  /* 0x0000040000247882 */ /* 0x000fe40000000000 */
[----:B------:R-:W1:Y:S01]  /*5d00*/  LDC R95, c[0x0][0x370] ;  /* 0x0000dc00ff5f7b82 */ /* 0x000e620000000800 */
[----:B------:R-:W-:Y:S01]  /*5d10*/  ULEA UR36, UR46, UR36, 0x18 ;  /* 0x000000242e247291 */ /* 0x000fe2000f8ec0ff */
[C---:B------:R-:W-:Y:S01]  /*5d20*/  LOP3.LUT R104, R4.reuse, 0xb20, RZ, 0xc0, !PT ;  /* 0x00000b2004687812 */ /* 0x040fe200078ec0ff */
[----:B------:R-:W-:Y:S01]  /*5d30*/  IMAD.U32 R46, R105, 0x10000, RZ ;  /* 0x00010000692e7824 */ /* 0x000fe200078e00ff */
[----:B------:R-:W-:Y:S01]  /*5d40*/  LOP3.LUT R4, R4, 0xc0, RZ, 0xc0, !PT ;  /* 0x000000c004047812 */ /* 0x000fe200078ec0ff */
[----:B------:R-:W-:Y:S01]  /*5d50*/  UIADD3 UR4, UPT, UPT, UR36, 0x200, URZ ;  /* 0x0000020024047890 */ /* 0x000fe2000fffe0ff */
[----:B------:R-:W-:Y:S01]  /*5d60*/  LOP3.LUT R104, R104, 0x400, R5, 0xf8, !PT ;  /* 0x0000040068687812 */ /* 0x000fe200078ef805 */
[----:B------:R-:W-:Y:S01]  /*5d70*/  HFMA2 R45, -RZ, RZ, 0, 0 ;  /* 0x00000000ff2d7431 */ /* 0x000fe200000001ff */
[----:B------:R-:W2:Y:S01]  /*5d80*/  LDC R42, c[0x0][0xb0c] ;  /* 0x0002c300ff2a7b82 */ /* 0x000ea20000000800 */
[----:B------:R-:W-:Y:S01]  /*5d90*/  LOP3.LUT R2, R4, 0x18, R2, 0xf8, !PT ;  /* 0x0000001804027812 */ /* 0x000fe200078ef802 */
[----:B------:R-:W-:Y:S01]  /*5da0*/  IMAD.MOV.U32 R101, RZ, RZ, 0x1 ;  /* 0x00000001ff657424 */ /* 0x000fe200078e00ff */
[----:B------:R-:W-:Y:S01]  /*5db0*/  LOP3.LUT R3, R3, 0x200000, RZ, 0xc0, !PT ;  /* 0x0020000003037812 */ /* 0x000fe200078ec0ff */
[----:B------:R-:W-:Y:S01]  /*5dc0*/  IMAD.MOV.U32 R100, RZ, RZ, RZ ;  /* 0x000000ffff647224 */ /* 0x000fe200078e00ff */
[----:B------:R-:W-:Y:S01]  /*5dd0*/  LOP3.LUT R104, R104, R2, RZ, 0xfc, !PT ;  /* 0x0000000268687212 */ /* 0x000fe200078efcff */
[----:B------:R-:W-:Y:S01]  /*5de0*/  IMAD.MOV.U32 R109, RZ, RZ, RZ ;  /* 0x000000ffff6d7224 */ /* 0x000fe200078e00ff */
[----:B------:R-:W-:Y:S01]  /*5df0*/  MOV R97, UR4 ;  /* 0x0000000400617c02 */ /* 0x000fe20008000f00 */
[----:B------:R-:W3:Y:S01]  /*5e00*/  LDC R93, c[0x0][0xb20] ;  /* 0x0002c800ff5d7b82 */ /* 0x000ee20000000800 */
[----:B------:R-:W4:Y:S01]  /*5e10*/  LDS R0, [UR36+0x120] ;  /* 0x00012024ff007984 */ /* 0x000f220008000800 */
[----:B------:R-:W-:Y:S01]  /*5e20*/  LOP3.LUT R103, R105, 0x2, RZ, 0xc0, !PT ;  /* 0x0000000269677812 */ /* 0x000fe200078ec0ff */
[----:B------:R-:W1:Y:S01]  /*5e30*/  LDCU.64 UR50, c[0x0][0x348] ;  /* 0x00006900ff3277ac */ /* 0x000e620008000a00 */
[----:B------:R-:W-:Y:S01]  /*5e40*/  LOP3.LUT R46, R3, 0x400000, R46, 0xf8, !PT ;  /* 0x00400000032e7812 */ /* 0x000fe200078ef82e */
[----:B------:R-:W-:Y:S01]  /*5e50*/  IMAD R104, R104, 0x2, R97 ;  /* 0x0000000268687824 */ /* 0x000fe200078e0261 */
[----:B------:R-:W-:Y:S01]  /*5e60*/  LOP3.LUT R105, R105, 0x4, RZ, 0xc0, !PT ;  /* 0x0000000469697812 */ /* 0x000fe200078ec0ff */
[----:B------:R-:W1:Y:S01]  /*5e70*/  LDCU.64 UR44, c[0x0][0x888] ;  /* 0x00011100ff2c77ac */ /* 0x000e620008000a00 */
[----:B------:R-:W1:Y:S01]  /*5e80*/  LDC R41, c[0x0][0xb30] ;  /* 0x0002cc00ff297b82 */ /* 0x000e620000000800 */
[----:B------:R-:W-:Y:S01]  /*5e90*/  MOV R99, RZ ;  /* 0x000000ff00637202 */ /* 0x000fe20000000f00 */
[--C-:B------:R-:W-:Y:S01]  /*5ea0*/  IMAD R103, R103, -0x10, R104.reuse ;  /* 0xfffffff067677824 */ /* 0x100fe200078e0268 */
[----:B------:R-:W1:Y:S01]  /*5eb0*/  LDCU.64 UR48, c[0x0][0x890] ;  /* 0x00011200ff3077ac */ /* 0x000e620008000a00 */
[----:B------:R-:W-:Y:S01]  /*5ec0*/  IMAD R102, R105, -0x10, R104 ;  /* 0xfffffff069667824 */ /* 0x000fe200078e0268 */
[----:B------:R-:W-:-:S03]  /*5ed0*/  UMOV UR39, URZ ;  /* 0x000000ff00277c82 */ /* 0x000fc60008000000 */
[----:B------:R-:W1:Y:S01]  /*5ee0*/  LDC.64 R88, c[0x0][0xb10] ;  /* 0x0002c400ff587b82 */ /* 0x000e620000000a00 */
[----:B------:R-:W-:-:S07]  /*5ef0*/  UMOV UR37, URZ ;  /* 0x000000ff00257c82 */ /* 0x000fce0008000000 */
[----:B------:R-:W1:Y:S08]  /*5f00*/  LDC.64 R38, c[0x0][0xb18] ;  /* 0x0002c600ff267b82 */ /* 0x000e700000000a00 */
[----:B------:R-:W1:Y:S08]  /*5f10*/  LDC.64 R36, c[0x0][0xb28] ;  /* 0x0002ca00ff247b82 */ /* 0x000e700000000a00 */
[----:B------:R-:W1:Y:S01]  /*5f20*/  LDC.64 R86, c[0x0][0x8b0] ;  /* 0x00022c00ff567b82 */ /* 0x000e620000000a00 */
[----:B----4-:R-:W-:-:S07]  /*5f30*/  IMAD.IADD R46, R0, 0x1, R46 ;  /* 0x00000001002e7824 */ /* 0x010fce00078e022e */
[----:B------:R-:W4:Y:S08]  /*5f40*/  LDC.64 R84, c[0x0][0x8a8] ;  /* 0x00022a00ff547b82 */ /* 0x000f300000000a00 */
[----:B--23--:R-:W1:Y:S02]  /*5f50*/  LDC R94, c[0x0][0x374] ;  /* 0x0000dd00ff5e7b82 */ /* 0x00ce640000000800 */
.L_x_146:
[----:B------:R-:W-:Y:S02]  /*5f60*/  LEA R0, R109, UR36, 0x3 ;  /* 0x000000246d007c11 */ /* 0x000fe4000f8e18ff */
[----:B------:R-:W-:Y:S02]  /*5f70*/  SHF.L.U32 R2, R99, 0x1f, RZ ;  /* 0x0000001f63027819 */ /* 0x000fe400000006ff */
[----:B-1----:R-:W-:Y:S02]  /*5f80*/  LEA R16, R109, UR36, 0x4 ;  /* 0x000000246d107c11 */ /* 0x002fe4000f8e20ff */
[----:B------:R-:W2:Y:S02]  /*5f90*/  SYNCS.PHASECHK.TRANS64.TRYWAIT P0, [R0+URZ+0x70], R2 ;  /* 0x00007002000075a7 */ /* 0x000ea400080011ff */
[----:B--23--:R-:W-:Y:S05]  /*5fa0*/  @!P0 BRA `(.L_x_103) ;  /* 0x0000004800e08947 */ /* 0x00cfea0003800000 */
.L_x_193:
[----:B------:R-:W3:Y:S01]  /*5fb0*/  LDC.64 R10, c[0x0][0xb10] ;  /* 0x0002c400ff0a7b82 */ /* 0x000ee20000000a00 */
[----:B------:R-:W4:Y:S01]  /*5fc0*/  LDS.128 R16, [R16+0x100] ;  /* 0x0001000010107984 */ /* 0x000f220000000c00 */
[----:B-1----:R-:W-:Y:S01]  /*5fd0*/  ISETP.NE.AND P1, PT, R41, 0x1, PT ;  /* 0x000000012900780c */ /* 0x002fe20003f25270 */
[----:B--2---:R-:W-:Y:S01]  /*5fe0*/  VIADD R0, R0, 0x80 ;  /* 0x0000008000007836 */ /* 0x004fe20000000000 */
[----:B------:R-:W-:Y:S04]  /*5ff0*/  ISETP.GE.AND P0, PT, R40, 0x1, PT ;  /* 0x000000012800780c */ /* 0x000fe80003f06270 */
[----:B------:R-:W1:Y:S01]  /*6000*/  LDC.64 R8, c[0x0][0xb18] ;  /* 0x0002c600ff087b82 */ /* 0x000e620000000a00 */
[----:B------:R-:W-:Y:S01]  /*6010*/  PRMT R0, RZ, 0x654, R0 ;  /* 0x00000654ff007816 */ /* 0x000fe20000000000 */
[----:B------:R-:W-:Y:S01]  /*6020*/  @!PT LDS RZ, [RZ] ;  /* 0x00000000fffff984 */ /* 0x000fe20000000800 */
[----:B------:R-:W-:Y:S01]  /*6030*/  @!PT LDS RZ, [RZ] ;  /* 0x00000000fffff984 */ /* 0x000fe20000000800 */
[----:B------:R-:W-:Y:S01]  /*6040*/  @!PT LDS RZ, [RZ] ;  /* 0x00000000fffff984 */ /* 0x000fe20000000800 */
[----:B------:R-:W-:Y:S01]  /*6050*/  @!PT LDS RZ, [RZ] ;  /* 0x00000000fffff984 */ /* 0x000fe20000000800 */
[----:B------:R2:W-:Y:S06]  /*6060*/  MEMBAR.ALL.CTA ;  /* 0x0000000000007992 */ /* 0x0005ec0000008000 */
[----:B--2---:R-:W2:Y:S01]  /*6070*/  FENCE.VIEW.ASYNC.S ;  /* 0x00000000000073c6 */ /* 0x004ea20000000000 */
[----:B------:R-:W1:Y:S08]  /*6080*/  @!P1 LDC R12, c[0x0][0xb20] ;  /* 0x0002c800ff0c9b82 */ /* 0x000e700000000800 */
[----:B------:R-:W1:Y:S01]  /*6090*/  @!P1 LDC R7, c[0x0][0xb0c] ;  /* 0x0002c300ff079b82 */ /* 0x000e620000000800 */
[----:B--2---:R2:W-:Y:S01]  /*60a0*/  SYNCS.ARRIVE.TRANS64.RED.A1T0 RZ, [R0+URZ], RZ ;  /* 0x000000ff00ff79a7 */ /* 0x0045e200081004ff */
[----:B----4-:R-:W-:Y:S04]  /*60b0*/  LOP3.LUT P4, RZ, R18, 0x1, RZ, 0xc0, !PT ;  /* 0x0000000112ff7812 */ /* 0x010fe8000788c0ff */
[----:B------:R-:W-:Y:S09]  /*60c0*/  P2R R107, PR, RZ, 0x10 ;  /* 0x00000010ff6b7803 */ /* 0x000ff20000000000 */
[----:B------:R-:W-:Y:S02]  /*60d0*/  @P4 MOV R44, R16 ;  /* 0x00000010002c4202 */ /* 0x000fe40000000f00 */
[----:B------:R-:W-:Y:S01]  /*60e0*/  @P4 LOP3.LUT R43, R17, 0xffff, RZ, 0xc0, !PT ;  /* 0x0000ffff112b4812 */ /* 0x000fe200078ec0ff */
[----:B--23--:R-:W-:Y:S06]  /*60f0*/  @!P0 BRA `(.L_x_104) ;  /* 0x0000000000a48947 */ /* 0x00cfec0003800000 */
[----:B------:R-:W-:Y:S01]  /*6100*/  IMAD.HI.U32 R0, R94, R39, RZ ;  /* 0x000000275e007227 */ /* 0x000fe200078e00ff */
[----:B------:R-:W-:Y:S02]  /*6110*/  ISETP.NE.AND P0, PT, R38, 0x1, PT ;  /* 0x000000012600780c */ /* 0x000fe40003f05270 */
[----:B------:R-:W-:Y:S01]  /*6120*/  ISETP.NE.AND P2, PT, R40, 0x1, PT ;  /* 0x000000012800780c */ /* 0x000fe20003f45270 */
[----:B------:R-:W-:Y:S01]  /*6130*/  IMAD.HI.U32 R4, R95, R88, RZ ;  /* 0x000000585f047227 */ /* 0x000fe200078e00ff */
[----:B------:R-:W-:Y:S02]  /*6140*/  SHF.R.U32.HI R0, RZ, R93, R0 ;  /* 0x0000005dff007219 */ /* 0x000fe40000011600 */
[----:B------:R-:W-:Y:S01]  /*6150*/  ISETP.NE.AND P3, PT, R42, 0x1, PT ;  /* 0x000000012a00780c */ /* 0x000fe20003f65270 */
[----:B------:R-:W-:Y:S01]  /*6160*/  IMAD.HI.U32 R6, R43, R39, RZ ;  /* 0x000000272b067227 */ /* 0x000fe200078e00ff */
[-C--:B------:R-:W-:Y:S02]  /*6170*/  SHF.R.U32.HI R4, RZ, R89.reuse, R4 ;  /* 0x00000059ff047219 */ /* 0x080fe40000011604 */
[----:B------:R-:W-:Y:S01]  /*6180*/  SEL R0, R94, R0, !P0 ;  /* 0x000000005e007207 */ /* 0x000fe20004000000 */
[----:B------:R-:W-:Y:S01]  /*6190*/  IMAD.HI.U32 R5, R44, R88, RZ ;  /* 0x000000582c057227 */ /* 0x000fe200078e00ff */
[----:B------:R-:W-:Y:S03]  /*61a0*/  SEL R4, R95, R4, !P3 ;  /* 0x000000045f047207 */ /* 0x000fe60005800000 */
[-C--:B------:R-:W-:Y:S01]  /*61b0*/  IMAD.HI.U32 R3, R0, R36.reuse, RZ ;  /* 0x0000002400037227 */ /* 0x080fe200078e00ff */
[----:B------:R-:W-:Y:S03]  /*61c0*/  SHF.R.U32.HI R5, RZ, R89, R5 ;  /* 0x00000059ff057219 */ /* 0x000fe60000011605 */
[----:B------:R-:W-:Y:S01]  /*61d0*/  IMAD.HI.U32 R2, R4, R36, RZ ;  /* 0x0000002404027227 */ /* 0x000fe200078e00ff */
[----:B------:R-:W-:Y:S02]  /*61e0*/  @P2 SHF.R.U32.HI R0, RZ, R37, R3 ;  /* 0x00000025ff002219 */ /* 0x000fe40000011603 */
[----:B------:R-:W-:Y:S02]  /*61f0*/  SHF.R.U32.HI R3, RZ, R93, R6 ;  /* 0x0000005dff037219 */ /* 0x000fe40000011606 */
[----:B------:R-:W-:Y:S01]  /*6200*/  @P2 SHF.R.U32.HI R4, RZ, R37, R2 ;  /* 0x00000025ff042219 */ /* 0x000fe20000011602 */
[----:B------:R-:W-:Y:S01]  /*6210*/  IMAD R0, R40, R0, RZ ;  /* 0x0000000028007224 */ /* 0x000fe200078e02ff */
[----:B------:R-:W-:Y:S02]  /*6220*/  SEL R3, R43, R3, !P0 ;  /* 0x000000032b037207 */ /* 0x000fe40004000000 */
[----:B------:R-:W-:Y:S01]  /*6230*/  SEL R2, R44, R5, !P3 ;  /* 0x000000052c027207 */ /* 0x000fe20005800000 */
[----:B------:R-:W-:Y:S01]  /*6240*/  IMAD R5, R40, R4, RZ ;  /* 0x0000000428057224 */ /* 0x000fe200078e02ff */
[C---:B------:R-:W-:Y:S01]  /*6250*/  ISETP.GE.AND P0, PT, R3.reuse, R0, PT ;  /* 0x000000000300720c */ /* 0x040fe20003f06270 */
[C---:B------:R-:W-:Y:S03]  /*6260*/  IMAD.HI.U32 R0, R3.reuse, R36, RZ ;  /* 0x0000002403007227 */ /* 0x040fe600078e00ff */
[C---:B------:R-:W-:Y:S02]  /*6270*/  ISETP.GE.OR P0, PT, R2.reuse, R5, P0 ;  /* 0x000000050200720c */ /* 0x040fe40000706670 */
[----:B------:R-:W-:Y:S04]  /*6280*/  SHF.R.U32.HI R0, RZ, R37, R0 ;  /* 0x00000025ff007219 */ /* 0x000fe80000011600 */
[C---:B------:R-:W-:Y:S05]  /*6290*/  SEL R6, R3.reuse, R0, !P2 ;  /* 0x0000000003067207 */ /* 0x040fea0005000000 */
        /* <DEDUP_REMOVED lines=14> */
[----:B------:R-:W-:Y:S07]  /*6380*/  IMAD R43, R3, R38, R43 ;  /* 0x00000026032b7224 */ /* 0x000fee00078e022b */
.L_x_104:
[----:B-1----:R-:W-:Y:S01]  /*6390*/  @!P1 ISETP.NE.AND P0, PT, R8, 0x1, PT ;  /* 0x000000010800980c */ /* 0x002fe20003f05270 */
[----:B------:R-:W-:Y:S01]  /*63a0*/  @!P1 IMAD.HI.U32 R2, R43, R9, RZ ;  /* 0x000000092b029227 */ /* 0x000fe200078e00ff */
[----:B------:R-:W-:Y:S01]  /*63b0*/  R2UR UR5, R14 ;  /* 0x000000000e0572ca */ /* 0x000fe200000e0000 */
[----:B------:R-:W-:Y:S01]  /*63c0*/  BSSY.RECONVERGENT B6, `(.L_x_105) ;  /* 0x0000031000067945 */ /* 0x000fe20003800200 */
[----:B------:R-:W-:Y:S01]  /*63d0*/  R2UR UR4, R15 ;  /* 0x000000000f0472ca */ /* 0x000fe200000e0000 */
[C---:B------:R-:W-:Y:S01]  /*63e0*/  @!P1 IMAD.HI.U32 R0, R44.reuse, R10, RZ ;  /* 0x0000000a2c009227 */ /* 0x040fe200078e00ff */
[----:B------:R-:W-:Y:S02]  /*63f0*/  @!P1 SHF.R.U32.HI R2, RZ, R12, R2 ;  /* 0x0000000cff029219 */ /* 0x000fe40000011602 */
[----:B------:R-:W-:Y:S01]  /*6400*/  @!P1 ISETP.NE.AND P2, PT, R7, 0x1, PT ;  /* 0x000000010700980c */ /* 0x000fe20003f45270 */
[----:B------:R-:W-:Y:S01]  /*6410*/  VIADD R109, R109, 0x1 ;  /* 0x000000016d6d7836 */ /* 0x000fe20000000000 */
[----:B------:R-:W-:Y:S02]  /*6420*/  @!P1 SEL R2, R43, R2, !P0 ;  /* 0x000000022b029207 */ /* 0x000fe40004000000 */
[----:B------:R-:W-:Y:S02]  /*6430*/  @!P1 SHF.R.U32.HI R0, RZ, R11, R0 ;  /* 0x0000000bff009219 */ /* 0x000fe40000011600 */
[----:B------:R-:W-:Y:S01]  /*6440*/  LOP3.LUT P0, RZ, R97, 0x1b0, RZ, 0xc0, !PT ;  /* 0x000001b061ff7812 */ /* 0x000fe2000780c0ff */
[----:B------:R-:W-:Y:S01]  /*6450*/  USHF.L.U32 UR42, UR5, 0x6, URZ ;  /* 0x00000006052a7899 */ /* 0x000fe200080006ff */
[----:B------:R-:W-:Y:S01]  /*6460*/  @!P1 SEL R3, R44, R0, !P2 ;  /* 0x000000002c039207 */ /* 0x000fe20005000000 */
[----:B------:R-:W-:Y:S01]  /*6470*/  USHF.L.U32 UR41, UR4, 0x8, URZ ;  /* 0x0000000804297899 */ /* 0x000fe200080006ff */
[----:B------:R-:W-:Y:S03]  /*6480*/  @P4 SHF.R.U32.HI R98, RZ, 0x10, R17 ;  /* 0x00000010ff624819 */ /* 0x000fe60000011611 */
[----:B------:R-:W-:Y:S02]  /*6490*/  @!P1 IMAD.IADD R0, R2, 0x1, -R3 ;  /* 0x0000000102009824 */ /* 0x000fe400078e0a03 */
[----:B------:R-:W-:Y:S02]  /*64a0*/  @!P1 IMAD.IADD R2, R3, 0x1, -R2 ;  /* 0x0000000103029824 */ /* 0x000fe400078e0a02 */
[----:B------:R-:W-:Y:S02]  /*64b0*/  @!P1 IMAD R44, R0, R7, R44 ;  /* 0x00000007002c9224 */ /* 0x000fe400078e022c */
[----:B------:R-:W-:Y:S01]  /*64c0*/  @!P1 IMAD R43, R2, R8, R43 ;  /* 0x00000008022b9224 */ /* 0x000fe200078e022b */
[----:B------:R-:W-:Y:S06]  /*64d0*/  @!P0 BRA `(.L_x_106) ;  /* 0x00000000007c8947 */ /* 0x000fec0003800000 */
[----:B------:R-:W1:Y:S01]  /*64e0*/  LDCU.64 UR8, c[0x4][0x80] ;  /* 0x01001000ff0877ac */ /* 0x000e620008000a00 */
[----:B------:R-:W-:Y:S01]  /*64f0*/  MOV R2, 0x0 ;  /* 0x0000000000027802 */ /* 0x000fe20000000f00 */
[----:B------:R-:W-:Y:S02]  /*6500*/  HFMA2 R12, -RZ, RZ, 0, 5.9604644775390625e-08 ;  /* 0x00000001ff0c7431 */ /* 0x000fe400000001ff */
[----:B------:R-:W-:Y:S01]  /*6510*/  IMAD.MOV.U32 R8, RZ, RZ, 0x70 ;  /* 0x00000070ff087424 */ /* 0x000fe200078e00ff */
[----:B------:R2:W3:Y:S01]  /*6520*/  LDC.64 R14, c[0x4][R2] ;  /* 0x01000000020e7b82 */ /* 0x0004e20000000a00 */
[----:B------:R-:W4:Y:S01]  /*6530*/  LDCU.64 UR6, c[0x4][0x88] ;  /* 0x01001100ff0677ac */ /* 0x000f220008000a00 */
[----:B------:R-:W-:Y:S01]  /*6540*/  IMAD.MOV.U32 R13, RZ, RZ, RZ ;  /* 0x000000ffff0d7224 */ /* 0x000fe200078e00ff */
[----:B------:R-:W2:Y:S01]  /*6550*/  LDCU.64 UR4, c[0x4][0x8] ;  /* 0x01000100ff0477ac */ /* 0x000ea20008000a00 */
[----:B-1----:R-:W-:Y:S01]  /*6560*/  MOV R5, UR9 ;  /* 0x0000000900057c02 */ /* 0x002fe20008000f00 */
[----:B------:R-:W-:Y:S01]  /*6570*/  IMAD.U32 R4, RZ, RZ, UR8 ;  /* 0x00000008ff047e24 */ /* 0x000fe2000f8e00ff */
[----:B----4-:R-:W-:Y:S01]  /*6580*/  MOV R7, UR7 ;  /* 0x0000000700077c02 */ /* 0x010fe20008000f00 */
[----:B------:R-:W-:Y:S01]  /*6590*/  IMAD.U32 R6, RZ, RZ, UR6 ;  /* 0x00000006ff067e24 */ /* 0x000fe2000f8e00ff */
[----:B--2---:R-:W-:Y:S01]  /*65a0*/  MOV R11, UR5 ;  /* 0x00000005000b7c02 */ /* 0x004fe20008000f00 */
[----:B------:R-:W-:Y:S02]  /*65b0*/  IMAD.U32 R10, RZ, RZ, UR4 ;  /* 0x00000004ff0a7e24 */ /* 0x000fe4000f8e00ff */
[----:B------:R-:W-:Y:S07]  /*65c0*/  LEPC R20, `(.L_x_107) ;  /* 0x000000001014794e */ /* 0x000fee0000000000 */
[----:B---3-5:R-:W-:Y:S05]  /*65d0*/  CALL.ABS.NOINC R14 ;  /* 0x000000000e007343 */ /* 0x028fea0003c00000 */
.L_x_107:
[----:B------:R-:W1:Y:S01]  /*65e0*/  LDCU.64 UR8, c[0x4][0x80] ;  /* 0x01001000ff0877ac */ /* 0x000e620008000a00 */
[----:B------:R-:W2:Y:S01]  /*65f0*/  LDC.64 R2, c[0x4][R2] ;  /* 0x0100000002027b82 */ /* 0x000ea20000000a00 */
[----:B------:R-:W-:Y:S02]  /*6600*/  HFMA2 R12, -RZ, RZ, 0, 5.9604644775390625e-08 ;  /* 0x00000001ff0c7431 */ /* 0x000fe400000001ff */
[----:B------:R-:W-:Y:S02]  /*6610*/  IMAD.MOV.U32 R8, RZ, RZ, 0x70 ;  /* 0x00000070ff087424 */ /* 0x000fe400078e00ff */
[----:B------:R-:W-:Y:S01]  /*6620*/  IMAD.MOV.U32 R13, RZ, RZ, RZ ;  /* 0x000000ffff0d7224 */ /* 0x000fe200078e00ff */
[----:B------:R-:W3:Y:S01]  /*6630*/  LDCU.64 UR6, c[0x4][0x88] ;  /* 0x01001100ff0677ac */ /* 0x000ee20008000a00 */
[----:B------:R-:W4:Y:S01]  /*6640*/  LDCU.64 UR4, c[0x4][0x8] ;  /* 0x01000100ff0477ac */ /* 0x000f220008000a00 */
[----:B-1----:R-:W-:Y:S02]  /*6650*/  MOV R4, UR8 ;  /* 0x0000000800047c02 */ /* 0x002fe40008000f00 */
[----:B------:R-:W-:Y:S02]  /*6660*/  MOV R5, UR9 ;  /* 0x0000000900057c02 */ /* 0x000fe40008000f00 */
[----:B---3--:R-:W-:Y:S01]  /*6670*/  MOV R7, UR7 ;  /* 0x0000000700077c02 */ /* 0x008fe20008000f00 */
[----:B------:R-:W-:Y:S01]  /*6680*/  IMAD.U32 R6, RZ, RZ, UR6 ;  /* 0x00000006ff067e24 */ /* 0x000fe2000f8e00ff */
[----:B----4-:R-:W-:Y:S01]  /*6690*/  MOV R11, UR5 ;  /* 0x00000005000b7c02 */ /* 0x010fe20008000f00 */
[----:B------:R-:W-:Y:S02]  /*66a0*/  IMAD.U32 R10, RZ, RZ, UR4 ;  /* 0x00000004ff0a7e24 */ /* 0x000fe4000f8e00ff */
[----:B------:R-:W-:Y:S07]  /*66b0*/  LEPC R20, `(.L_x_106) ;  /* 0x000000001014794e */ /* 0x000fee0000000000 */
[----:B--2---:R-:W-:Y:S05]  /*66c0*/  CALL.ABS.NOINC R2 ;  /* 0x0000000002007343 */ /* 0x004fea0003c00000 */
.L_x_106:
[----:B------:R-:W-:Y:S05]  /*66d0*/  BSYNC.RECONVERGENT B6 ;  /* 0x0000000000067941 */ /* 0x000fea0003800200 */
.L_x_105:
[----:B------:R-:W-:Y:S01]  /*66e0*/  ISETP.NE.U32.AND P4, PT, R86, RZ, PT ;  /* 0x000000ff5600720c */ /* 0x000fe20003f85070 */
[----:B------:R-:W-:Y:S01]  /*66f0*/  UISETP.NE.AND UP2, UPT, UR47, URZ, UPT ;  /* 0x000000ff2f00728c */ /* 0x000fe2000bf45270 */
[----:B------:R-:W-:Y:S01]  /*6700*/  ISETP.NE.U32.AND P2, PT, RZ, UR44, PT ;  /* 0x0000002cff007c0c */ /* 0x000fe2000bf45070 */
[----:B------:R-:W-:Y:S01]  /*6710*/  UISETP.NE.U32.AND UP1, UPT, UR48, URZ, UPT ;  /* 0x000000ff3000728c */ /* 0x000fe2000bf25070 */
[----:B------:R-:W-:Y:S01]  /*6720*/  ISETP.NE.AND.EX P4, PT, R87, RZ, PT, P4 ;  /* 0x000000ff5700720c */ /* 0x000fe20003f85340 */
[----:B------:R-:W-:Y:S01]  /*6730*/  UPLOP3.LUT UP0, UPT, UPT, UPT, UPT, 0x40, 0x4 ;  /* 0x000000000004789c */ /* 0x000fe20003f0e870 */
[----:B------:R-:W-:Y:S01]  /*6740*/  ISETP.NE.AND.EX P2, PT, RZ, UR45, PT, P2 ;  /* 0x0000002dff007c0c */ /* 0x000fe2000bf45320 */
[----:B------:R-:W-:Y:S01]  /*6750*/  UISETP.NE.AND.EX UP1, UPT, UR49, URZ, UPT, UP1 ;  /* 0x000000ff3100728c */ /* 0x000fe2000bf25310 */
[----:B------:R-:W-:Y:S04]  /*6760*/  PLOP3.LUT P1, PT, PT, PT, UP2, 0x80, 0x8 ;  /* 0x000000000008781c */ /* 0x000fe80003f2f028 */
[----:B------:R-:W-:Y:S06]  /*6770*/  @UP2 UPLOP3.LUT UP0, UPT, UPT, UPT, UP1, 0x80, 0x8 ;  /* 0x000000000008289c */ /* 0x000fec0003f0f010 */
[----:B------:R-:W-:Y:S01]  /*6780*/  PLOP3.LUT P0, PT, PT, PT, UP0, 0x80, 0x8 ;  /* 0x000000000008781c */ /* 0x000fe20003f0f008 */
[----:B------:R-:W-:Y:S01]  /*6790*/  @!UPT UIADD3 URZ, UPT, UPT, URZ, URZ, URZ ;  /* 0x000000fffffff290 */ /* 0x000fe2000fffe0ff */
[----:B------:R-:W-:Y:S11]  /*67a0*/  BRA.U !UP1, `(.L_x_108) ;  /* 0x0000000109387547 */ /* 0x000ff6000b800000 */
[----:B------:R-:W-:Y:S01]  /*67b0*/  UISETP.NE.U32.AND UP0, UPT, UR44, URZ, UPT ;  /* 0x000000ff2c00728c */ /* 0x000fe2000bf05070 */
[----:B------:R-:W-:Y:S02]  /*67c0*/  HFMA2 R0, -RZ, RZ, 0, 5.9604644775390625e-08 ;  /* 0x00000001ff007431 */ /* 0x000fe400000001ff */
[----:B------:R-:W-:Y:S01]  /*67d0*/  IMAD.MOV.U32 R92, RZ, RZ, 0x1 ;  /* 0x00000001ff5c7424 */ /* 0x000fe200078e00ff */
[----:B------:R-:W-:Y:S06]  /*67e0*/  UISETP.NE.AND.EX UP0, UPT, UR45, URZ, UPT, UP0 ;  /* 0x000000ff2d00728c */ /* 0x000fec000bf05300 */
[----:B------:R-:W-:Y:S05]  /*67f0*/  PLOP3.LUT P3, PT, PT, PT, UP0, 0x80, 0x8 ;  /* 0x000000000008781c */ /* 0x000fea0003f6f008 */
[----:B------:R-:W1:Y:S01]  /*6800*/  @UP0 LDCU.64 UR4, c[0x0][0x888] ;  /* 0x00011100ff0407ac */ /* 0x000e620008000a00 */
[----:B------:R-:W-:Y:S07]  /*6810*/  @UP0 UIMAD UR6, UR60, UR48, URZ ;  /* 0x000000303c0602a4 */ /* 0x000fee000f8e02ff */
[----:B------:R-:W-:Y:S01]  /*6820*/  @!P3 PRMT R92, R0, 0x7610, R92 ;  /* 0x00007610005cb816 */ /* 0x000fe2000000005c */
[----:B-1----:R-:W-:Y:S06]  /*6830*/  @UP0 UIMAD.WIDE UR4, UR6, 0x4, UR4 ;  /* 0x00000004060408a5 */ /* 0x002fec000f8e0204 */
[----:B------:R-:W-:Y:S01]  /*6840*/  IMAD.U32 R2, RZ, RZ, UR4 ;  /* 0x00000004ff027e24 */ /* 0x000fe2000f8e00ff */
[----:B------:R-:W-:Y:S04]  /*6850*/  MOV R3, UR5 ;  /* 0x0000000500037c02 */ /* 0x000fe80008000f00 */
[----:B------:R-:W1:Y:S01]  /*6860*/  @!UP0 LDCU UR4, c[0x0][0x880] ;  /* 0x00011000ff0487ac */ /* 0x000e620008000800 */
[----:B-----5:R2:W5:Y:S02]  /*6870*/  @P3 LDG.E R49, desc[UR52][R2.64] ;  /* 0x0000003402313981 */ /* 0x020564000c1e1900 */
[----:B-12---:R-:W-:Y:S02]  /*6880*/  @!P3 IMAD.U32 R49, RZ, RZ, UR4 ;  /* 0x00000004ff31be24 */ /* 0x006fe4000f8e00ff */
.L_x_108:
[----:B------:R-:W-:Y:S05]  /*6890*/  @!P4 BRA `(.L_x_109) ;  /* 0x000000000020c947 */ /* 0x000fea0003800000 */
[----:B------:R-:W-:Y:S04]  /*68a0*/  ISETP.NE.U32.AND P3, PT, R84, RZ, PT ;  /* 0x000000ff5400720c */ /* 0x000fe80003f65070 */
[----:B------:R-:W-:Y:S11]  /*68b0*/  ISETP.NE.AND.EX P3, PT, R85, RZ, PT, P3 ;  /* 0x000000ff5500720c */ /* 0x000ff60003f65330 */
[----:B------:R-:W-:Y:S02]  /*68c0*/  @!UPT UIADD3 URZ, UPT, UPT, URZ, URZ, URZ ;  /* 0x000000fffffff290 */ /* 0x000fe4000fffe0ff */
[----:B------:R-:W1:Y:S01]  /*68d0*/  @P3 LDC.64 R2, c[0x0][0x8a8] ;  /* 0x00022a00ff023b82 */ /* 0x000e620000000a00 */
[----:B------:R-:W-:Y:S04]  /*68e0*/  @P3 IMAD R0, R86, UR60, RZ ;  /* 0x0000003c56003c24 */ /* 0x000fe8000f8e02ff */
[----:B-1----:R-:W-:Y:S05]  /*68f0*/  @P3 IMAD.WIDE R2, R0, 0x4, R2 ;  /* 0x0000000400023825 */ /* 0x002fea00078e0202 */
[----:B-----5:R1:W5:Y:S02]  /*6900*/  @P3 LDG.E R47, desc[UR52][R2.64] ;  /* 0x00000034022f3981 */ /* 0x020364000c1e1900 */
[----:B-1----:R-:W2:Y:S02]  /*6910*/  @!P3 LDC R47, c[0x0][0x8a0] ;  /* 0x00022800ff2fbb82 */ /* 0x002ea40000000800 */
.L_x_109:
[----:B-----5:R-:W-:Y:S01]  /*6920*/  FSETP.NEU.AND P3, PT, R49, RZ, PT ;  /* 0x000000ff3100720b */ /* 0x020fe20003f6d000 */
[----:B------:R-:W-:Y:S01]  /*6930*/  BSSY B1, `(.L_x_110) ;  /* 0x0000039000017945 */ /* 0x000fe20003800000 */
[----:B------:R-:W-:Y:S01]  /*6940*/  SEL R3, RZ, 0xffffffff, P2 ;  /* 0xffffffffff037807 */ /* 0x000fe20001000000 */
[----:B------:R-:W-:Y:S01]  /*6950*/  IMAD.MOV.U32 R61, RZ, RZ, 0x1 ;  /* 0x00000001ff3d7424 */ /* 0x000fe200078e00ff */
[----:B------:R-:W-:Y:S01]  /*6960*/  @P1 LOP3.LUT P2, RZ, R92, 0xff, RZ, 0xc0, !PT ;  /* 0x000000ff5cff1812 */ /* 0x000fe2000784c0ff */
[----:B------:R-:W-:Y:S01]  /*6970*/  IMAD R48, R45, 0x80, R46 ;  /* 0x000000802d307824 */ /* 0x000fe200078e022e */
[----:B------:R-:W-:Y:S01]  /*6980*/  @P1 SEL R0, RZ, 0xffffffff, P3 ;  /* 0xffffffffff001807 */ /* 0x000fe20001800000 */
[----:B------:R-:W-:Y:S01]  /*6990*/  IMAD R110, R105, -0x10, R103 ;  /* 0xfffffff0696e7824 */ /* 0x000fe200078e0267 */
[----:B------:R-:W-:Y:S01]  /*69a0*/  LOP3.LUT R101, R101, 0x1, RZ, 0x3c, !PT ;  /* 0x0000000165657812 */ /* 0x000fe200078e3cff */
[----:B------:R-:W-:Y:S01]  /*69b0*/  IMAD.MOV.U32 R60, RZ, RZ, RZ ;  /* 0x000000ffff3c7224 */ /* 0x000fe200078e00ff */
[----:B------:R-:W-:Y:S02]  /*69c0*/  @P0 SEL R0, R3, R0, !P2 ;  /* 0x0000000003000207 */ /* 0x000fe40005000000 */
[----:B------:R-:W-:Y:S02]  /*69d0*/  CS2R R82, SRZ ;  /* 0x0000000000527805 */ /* 0x000fe4000001ff00 */
[----:B------:R-:W-:Y:S02]  /*69e0*/  LEA R112, R45, UR36, 0x3 ;  /* 0x000000242d707c11 */ /* 0x000fe4000f8e18ff */
[----:B------:R-:W-:Y:S02]  /*69f0*/  CS2R R80, SRZ ;  /* 0x0000000000507805 */ /* 0x000fe4000001ff00 */
[----:B------:R-:W-:Y:S02]  /*6a00*/  @P1 LOP3.LUT R0, R0, 0x1, RZ, 0xc0, !PT ;  /* 0x0000000100001812 */ /* 0x000fe400078ec0ff */
[----:B------:R-:W-:Y:S02]  /*6a10*/  CS2R R74, SRZ ;  /* 0x00000000004a7805 */ /* 0x000fe4000001ff00 */
[----:B------:R-:W-:Y:S02]  /*6a20*/  PLOP3.LUT P2, PT, PT, PT, UP1, 0x80, 0x8 ;  /* 0x000000000008781c */ /* 0x000fe40003f4f018 */
[----:B------:R-:W-:Y:S02]  /*6a30*/  CS2R R72, SRZ ;  /* 0x0000000000487805 */ /* 0x000fe4000001ff00 */
[----:B------:R-:W-:Y:S02]  /*6a40*/  ISETP.NE.U32.OR P5, PT, R0, 0x1, !P1 ;  /* 0x000000010000780c */ /* 0x000fe40004fa5470 */
[----:B------:R-:W-:Y:S02]  /*6a50*/  CS2R R66, SRZ ;  /* 0x0000000000427805 */ /* 0x000fe4000001ff00 */
[----:B------:R-:W-:Y:S02]  /*6a60*/  LOP3.LUT P4, R108, R92, 0xff, RZ, 0xc0, !PT ;  /* 0x000000ff5c6c7812 */ /* 0x000fe4000788c0ff */
[----:B------:R-:W-:Y:S02]  /*6a70*/  CS2R R64, SRZ ;  /* 0x0000000000407805 */ /* 0x000fe4000001ff00 */
[----:B------:R-:W-:Y:S02]  /*6a80*/  SEL R2, RZ, 0xffffffff, P3 ;  /* 0xffffffffff027807 */ /* 0x000fe40001800000 */
[----:B------:R-:W-:Y:S02]  /*6a90*/  CS2R R58, SRZ ;  /* 0x00000000003a7805 */ /* 0x000fe4000001ff00 */
[----:B------:R-:W-:Y:S02]  /*6aa0*/  P2R R111, PR, RZ, 0x20 ;  /* 0x00000020ff6f7803 */ /* 0x000fe40000000000 */
[----:B------:R-:W-:Y:S02]  /*6ab0*/  CS2R R56, SRZ ;  /* 0x0000000000387805 */ /* 0x000fe4000001ff00 */
[----:B------:R-:W-:Y:S02]  /*6ac0*/  @P2 SEL R2, R3, R2, !P4 ;  /* 0x0000000203022207 */ /* 0x000fe40006000000 */
[----:B------:R-:W-:Y:S02]  /*6ad0*/  @P5 SHF.L.U32 R0, R101, 0x1f, RZ ;  /* 0x0000001f65005819 */ /* 0x000fe400000006ff */
[----:B------:R-:W-:Y:S02]  /*6ae0*/  LOP3.LUT R2, R2, 0x1, RZ, 0xc0, !PT ;  /* 0x0000000102027812 */ /* 0x000fe400078ec0ff */
[----:B------:R1:W3:Y:S02]  /*6af0*/  @P5 SYNCS.PHASECHK.TRANS64.TRYWAIT P1, [UR36+0x20], R0 ;  /* 0x00002000ff0055a7 */ /* 0x0002e40008021124 */
[----:B------:R-:W-:Y:S04]  /*6b00*/  ISETP.NE.U32.AND P2, PT, R2, 0x1, PT ;  /* 0x000000010200780c */ /* 0x000fe80003f45070 */
[----:B------:R-:W-:Y:S02]  /*6b10*/  P2R R62, PR, RZ, 0x4 ;  /* 0x00000004ff3e7803 */ /* 0x000fe40000000000 */
[----:B-1----:R-:W-:Y:S04]  /*6b20*/  SHF.L.U32 R0, R100, 0x1f, RZ ;  /* 0x0000001f64007819 */ /* 0x002fe800000006ff */
[----:B------:R1:W4:Y:S01]  /*6b30*/  SYNCS.PHASECHK.TRANS64.TRYWAIT P0, [R112+URZ+0x90], R0 ;  /* 0x00009000700075a7 */ /* 0x00032200080011ff */
[----:B---3--:R-:W-:Y:S01]  /*6b40*/  @P5 SEL R61, RZ, 0x1, !P1 ;  /* 0x00000001ff3d5807 */ /* 0x008fe20004800000 */
[----:B-1----:R-:W-:Y:S06]  /*6b50*/  @!P5 BRA `(.L_x_111) ;  /* 0x000000000058d947 */ /* 0x002fec0003800000 */
[----:B------:R-:W-:Y:S01]  /*6b60*/  IMAD.MOV.U32 R83, RZ, RZ, RZ ;  /* 0x000000ffff537224 */ /* 0x000fe200078e00ff */
[----:B------:R-:W-:Y:S01]  /*6b70*/  ISETP.NE.AND P1, PT, R61, RZ, PT ;  /* 0x000000ff3d00720c */ /* 0x000fe20003f25270 */
[----:B------:R-:W-:Y:S01]  /*6b80*/  BSSY B0, `(.L_x_112) ;  /* 0x000000c000007945 */ /* 0x000fe20003800000 */
[----:B------:R-:W-:Y:S02]  /*6b90*/  CS2R R58, SRZ ;  /* 0x00000000003a7805 */ /* 0x000fe4000001ff00 */
[----:B------:R-:W-:Y:S02]  /*6ba0*/  CS2R R56, SRZ ;  /* 0x0000000000387805 */ /* 0x000fe4000001ff00 */
[----:B------:R-:W-:Y:S02]  /*6bb0*/  CS2R R66, SRZ ;  /* 0x0000000000427805 */ /* 0x000fe4000001ff00 */
[----:B------:R-:W-:Y:S02]  /*6bc0*/  CS2R R64, SRZ ;  /* 0x0000000000407805 */ /* 0x000fe4000001ff00 */
[----:B------:R-:W-:Y:S02]  /*6bd0*/  CS2R R74, SRZ ;  /* 0x00000000004a7805 */ /* 0x000fe4000001ff00 */
[----:B------:R-:W-:Y:S02]  /*6be0*/  CS2R R72, SRZ ;  /* 0x0000000000487805 */ /* 0x000fe4000001ff00 */
[----:B------:R-:W-:Y:S01]  /*6bf0*/  CS2R R80, SRZ ;  /* 0x0000000000507805 */ /* 0x000fe2000001ff00 */
[----:B------:R-:W-:Y:S06]  /*6c00*/  @P1 BRA `(.L_x_113) ;  /* 0x00000000000c1947 */ /* 0x000fec0003800000 */
[----:B------:R-:W-:Y:S04]  /*6c10*/  SHF.L.U32 R3, R101, 0x1f, RZ ;  /* 0x0000001f65037819 */ /* 0x000fe800000006ff */
[----:B------:R-:W1:Y:S02]  /*6c20*/  SYNCS.PHASECHK.TRANS64.TRYWAIT P1, [UR36+0x20], R3 ;  /* 0x00002003ff0075a7 */ /* 0x000e640008021124 */
[----:B-1----:R-:W-:Y:S05]  /*6c30*/  @!P1 BRA `(.L_x_114) ;  /* 0x0000003c00d09947 */ /* 0x002fea0003800000 */
.L_x_113:
[----:B------:R-:W-:Y:S05]  /*6c40*/  BSYNC B0 ;  /* 0x0000000000007941 */ /* 0x000fea0003800000 */
.L_x_112:
[----:B------:R-:W-:Y:S01]  /*6c50*/  ISETP.NE.AND P1, PT, R62, RZ, PT ;  /* 0x000000ff3e00720c */ /* 0x000fe20003f25270 */
[----:B------:R-:W-:Y:S11]  /*6c60*/  HFMA2 R60, -RZ, RZ, 0, 5.9604644775390625e-08 ;  /* 0x00000001ff3c7431 */ /* 0x000ff600000001ff */
[----:B------:R-:W-:Y:S01]  /*6c70*/  @!UPT UIADD3 URZ, UPT, UPT, URZ, URZ, URZ ;  /* 0x000000fffffff290 */ /* 0x000fe2000fffe0ff */
[----:B------:R3:W1:Y:S04]  /*6c80*/  @P1 LDS.128 R56, [R104] ;  /* 0x0000000068381984 */ /* 0x0006680000000c00 */
[----:B------:R3:W1:Y:S04]  /*6c90*/  @P1 LDS.128 R64, [R103+0x10] ;  /* 0x0000100067401984 */ /* 0x0006680000000c00 */
[----:B------:R3:W1:Y:S04]  /*6ca0*/  @P1 LDS.128 R72, [R102+0x20] ;  /* 0x0000200066481984 */ /* 0x0006680000000c00 */
[----:B------:R3:W1:Y:S02]  /*6cb0*/  @P1 LDS.128 R80, [R110+0x30] ;  /* 0x000030006e501984 */ /* 0x0006640000000c00 */
.L_x_111:
[----:B------:R-:W-:Y:S05]  /*6cc0*/  BSYNC B1 ;  /* 0x0000000000017941 */ /* 0x000fea0003800000 */
.L_x_110:
[----:B-1----:R-:W-:Y:S04]  /*6cd0*/  SHF.R.U32.HI R2, RZ, 0x15, R48 ;  /* 0x00000015ff027819 */ /* 0x002fe80000011630 */
[----:B------:R-:W-:Y:S01]  /*6ce0*/  LOP3.LUT P1, RZ, R2, 0x3, R96, 0x48, !PT ;  /* 0x0000000302ff7812 */ /* 0x000fe20007824860 */
[----:B------:R-:W-:Y:S01]  /*6cf0*/  @!UPT UIADD3 URZ, UPT, UPT, URZ, URZ, URZ ;  /* 0x000000fffffff290 */ /* 0x000fe2000fffe0ff */
[----:B----4-:R-:W-:Y:S11]  /*6d00*/  @P0 BRA `(.L_x_115) ;  /* 0x0000000000080947 */ /* 0x010ff60003800000 */
[----:B------:R-:W1:Y:S02]  /*6d10*/  SYNCS.PHASECHK.TRANS64.TRYWAIT P0, [R112+URZ+0x90], R0 ;  /* 0x00009000700075a7 */ /* 0x000e6400080011ff */
[----:B-1----:R-:W-:Y:S05]  /*6d20*/  @!P0 BRA `(.L_x_116) ;  /* 0x0000003c00ac8947 */ /* 0x002fea0003800000 */
.L_x_115:
[----:B------:R-:W-:Y:S05]  /*6d30*/  @!P1 BRA `(.L_x_117) ;  /* 0x0000000000409947 */ /* 0x000fea0003800000 */
[----:B------:R-:W4:Y:S01]  /*6d40*/  LDCU.64 UR8, c[0x4][0x70] ;  /* 0x01000e00ff0877ac */ /* 0x000f220008000a00 */
[----:B------:R-:W-:Y:S01]  /*6d50*/  MOV R3, 0x0 ;  /* 0x0000000000037802 */ /* 0x000fe20000000f00 */
[----:B------:R-:W-:Y:S02]  /*6d60*/  HFMA2 R12, -RZ, RZ, 0, 5.9604644775390625e-08 ;  /* 0x00000001ff0c7431 */ /* 0x000fe400000001ff */
[----:B------:R-:W-:Y:S02]  /*6d70*/  IMAD.MOV.U32 R8, RZ, RZ, 0x192 ;  /* 0x00000192ff087424 */ /* 0x000fe400078e00ff */
[----:B------:R-:W-:Y:S01]  /*6d80*/  IMAD.MOV.U32 R13, RZ, RZ, RZ ;  /* 0x000000ffff0d7224 */ /* 0x000fe200078e00ff */
[----:B------:R-:W5:Y:S01]  /*6d90*/  LDCU.64 UR6, c[0x4][0x78] ;  /* 0x01000f00ff0677ac */ /* 0x000f620008000a00 */
[----:B------:R-:W1:Y:S01]  /*6da0*/  LDC.64 R2, c[0x4][R3] ;  /* 0x0100000003027b82 */ /* 0x000e620000000a00 */
[----:B------:R-:W2:Y:S01]  /*6db0*/  LDCU.64 UR4, c[0x4][0x10] ;  /* 0x01000200ff0477ac */ /* 0x000ea20008000a00 */
[----:B----4-:R-:W-:Y:S01]  /*6dc0*/  MOV R5, UR9 ;  /* 0x0000000900057c02 */ /* 0x010fe20008000f00 */
[----:B------:R-:W-:Y:S01]  /*6dd0*/  IMAD.U32 R4, RZ, RZ, UR8 ;  /* 0x00000008ff047e24 */ /* 0x000fe2000f8e00ff */
[----:B-----5:R-:W-:Y:S01]  /*6de0*/  MOV R7, UR7 ;  /* 0x0000000700077c02 */ /* 0x020fe20008000f00 */
[----:B------:R-:W-:Y:S01]  /*6df0*/  IMAD.U32 R6, RZ, RZ, UR6 ;  /* 0x00000006ff067e24 */ /* 0x000fe2000f8e00ff */
[----:B--2---:R-:W-:Y:S01]  /*6e00*/  MOV R11, UR5 ;  /* 0x00000005000b7c02 */ /* 0x004fe20008000f00 */
[----:B------:R-:W-:Y:S02]  /*6e10*/  IMAD.U32 R10, RZ, RZ, UR4 ;  /* 0x00000004ff0a7e24 */ /* 0x000fe4000f8e00ff */
[----:B------:R-:W-:Y:S07]  /*6e20*/  LEPC R20, `(.L_x_117) ;  /* 0x000000001014794e */ /* 0x000fee0000000000 */
[----:B-1-3--:R-:W-:Y:S05]  /*6e30*/  CALL.ABS.NOINC R2 ;  /* 0x0000000002007343 */ /* 0x00afea0003c00000 */
.L_x_117:
[----:B------:R-:W-:Y:S05]  /*6e40*/  WARPSYNC.ALL ;  /* 0x0000000000007948 */ /* 0x000fea0003800000 */
[----:B------:R-:W-:Y:S01]  /*6e50*/  R2UR UR4, R48 ;  /* 0x00000000300472ca */ /* 0x000fe200000e0000 */
[--C-:B------:R-:W-:Y:S01]  /*6e60*/  HADD2.F32 R50, -RZ, R56.reuse.H0_H0 ;  /* 0x20000038ff327230 */ /* 0x100fe20000004100 */
[----:B------:R-:W-:Y:S01]  /*6e70*/  ISETP.NE.AND P0, PT, R106, RZ, PT ;  /* 0x000000ff6a00720c */ /* 0x000fe20003f05270 */
[----:B------:R-:W-:Y:S01]  /*6e80*/  HADD2.F32 R51, -RZ, R56.H1_H1 ;  /* 0x30000038ff337230 */ /* 0x000fe20000004100 */
[----:B------:R-:W-:Y:S01]  /*6e90*/  BSSY.RECONVERGENT B0, `(.L_x_118) ;  /* 0x000008a000007945 */ /* 0x000fe20003800200 */
[--C-:B------:R-:W-:Y:S08]  /*6ea0*/  HADD2.F32 R52, -RZ, R57.reuse.H0_H0 ;  /* 0x20000039ff347230 */ /* 0x100ff00000004100 */
[----:B------:R-:W1:Y:S02]  /*6eb0*/  LDTM.x32 R4, tmem[UR4] ;  /* 0x00000004000479ee */ /* 0x000e6400082c0000 */
[C---:B-12---:R-:W-:Y:S01]  /*6ec0*/  FMUL R0, R47.reuse, R4 ;  /* 0x000000042f007220 */ /* 0x046fe20000400000 */
[C---:B------:R-:W-:Y:S01]  /*6ed0*/  FMUL R2, R47.reuse, R5 ;  /* 0x000000052f027220 */ /* 0x040fe20000400000 */
[C---:B------:R-:W-:Y:S01]  /*6ee0*/  FMUL R4, R47.reuse, R8 ;  /* 0x000000082f047220 */ /* 0x040fe20000400000 */
[----:B------:R-:W-:Y:S01]  /*6ef0*/  FMUL R3, R47, R6 ;  /* 0x000000062f037220 */ /* 0x000fe20000400000 */
[C---:B------:R-:W-:Y:S01]  /*6f00*/  FFMA R0, R49.reuse, R50, R0 ;  /* 0x0000003231007223 */ /* 0x040fe20000000000 */
[----:B------:R-:W-:Y:S01]  /*6f10*/  FFMA R2, R49, R51, R2 ;  /* 0x0000003331027223 */ /* 0x000fe20000000002 */
[C---:B------:R-:W-:Y:S01]  /*6f20*/  FMUL R5, R47.reuse, R9 ;  /* 0x000000092f057220 */ /* 0x040fe20000400000 */
        /* <DEDUP_REMOVED lines=16> */
[----:B------:R-:W-:Y:S02]  /*7030*/  HADD2.F32 R32, -RZ, R57.H1_H1 ;  /* 0x30000039ff207230 */ /* 0x000fe40000004100 */
[C---:B------:R-:W-:Y:S01]  /*7040*/  FMUL R26, R47.reuse, R30 ;  /* 0x0000001e2f1a7220 */ /* 0x040fe20000400000 */
[----:B------:R-:W-:Y:S01]  /*7050*/  FMUL R29, R47, R33 ;  /* 0x000000212f1d7220 */ /* 0x000fe20000400000 */
[--C-:B------:R-:W-:Y:S02]  /*7060*/  HADD2.F32 R33, -RZ, R58.reuse.H0_H0 ;  /* 0x2000003aff217230 */ /* 0x100fe40000004100 */
[----:B------:R-:W-:Y:S01]  /*7070*/  FFMA R3, R49, R52, R3 ;  /* 0x0000003431037223 */ /* 0x000fe20000000003 */
[C---:B------:R-:W-:Y:S01]  /*7080*/  FMUL R7, R47.reuse, R7 ;  /* 0x000000072f077220 */ /* 0x040fe20000400000 */
[----:B------:R-:W-:Y:S01]  /*7090*/  FMUL R30, R47, R34 ;  /* 0x000000222f1e7220 */ /* 0x000fe20000400000 */
[----:B------:R-:W-:Y:S01]  /*70a0*/  HADD2.F32 R34, -RZ, R58.H1_H1 ;  /* 0x3000003aff227230 */ /* 0x000fe20000004100 */
[----:B------:R-:W-:Y:S01]  /*70b0*/  F2FP.F16.F32.PACK_AB R52, R2, R0 ;  /* 0x000000000234723e */ /* 0x000fe200000000ff */
[--C-:B------:R-:W-:Y:S02]  /*70c0*/  HADD2.F32 R0, -RZ, R59.reuse.H0_H0 ;  /* 0x2000003bff007230 */ /* 0x100fe40000004100 */
[C---:B------:R-:W-:Y:S01]  /*70d0*/  FFMA R7, R49.reuse, R32, R7 ;  /* 0x0000002031077223 */ /* 0x040fe20000000007 */
[----:B------:R-:W-:Y:S02]  /*70e0*/  HADD2.F32 R2, -RZ, R59.H1_H1 ;  /* 0x3000003bff027230 */ /* 0x000fe40000004100 */
[C---:B------:R-:W-:Y:S01]  /*70f0*/  FFMA R4, R49.reuse, R33, R4 ;  /* 0x0000002131047223 */ /* 0x040fe20000000004 */
[C---:B------:R-:W-:Y:S01]  /*7100*/  FFMA R5, R49.reuse, R34, R5 ;  /* 0x0000002231057223 */ /* 0x040fe20000000005 */
[----:B------:R-:W-:Y:S01]  /*7110*/  FFMA R6, R49, R0, R6 ;  /* 0x0000000031067223 */ /* 0x000fe20000000006 */
[--C-:B------:R-:W-:Y:S02]  /*7120*/  HADD2.F32 R0, -RZ, R64.reuse.H0_H0 ;  /* 0x20000040ff007230 */ /* 0x100fe40000004100 */
[----:B------:R-:W-:Y:S01]  /*7130*/  FMUL R11, R47, R11 ;  /* 0x0000000b2f0b7220 */ /* 0x000fe20000400000 */
[----:B------:R-:W-:Y:S01]  /*7140*/  F2FP.F16.F32.PACK_AB R53, R7, R3 ;  /* 0x000000030735723e */ /* 0x000fe200000000ff */
[--C-:B------:R-:W-:Y:S02]  /*7150*/  HADD2.F32 R3, -RZ, R65.reuse.H0_H0 ;  /* 0x20000041ff037230 */ /* 0x100fe40000004100 */
[----:B------:R-:W-:Y:S01]  /*7160*/  FMUL R15, R47, R15 ;  /* 0x0000000f2f0f7220 */ /* 0x000fe20000400000 */
[C---:B------:R-:W-:Y:S01]  /*7170*/  FFMA R11, R49.reuse, R2, R11 ;  /* 0x00000002310b7223 */ /* 0x040fe2000000000b */
[----:B------:R-:W-:Y:S02]  /*7180*/  HADD2.F32 R2, -RZ, R64.H1_H1 ;  /* 0x30000040ff027230 */ /* 0x000fe40000004100 */
[----:B------:R-:W-:Y:S01]  /*7190*/  FFMA R8, R49, R0, R8 ;  /* 0x0000000031087223 */ /* 0x000fe20000000008 */
[----:B------:R-:W-:Y:S02]  /*71a0*/  HADD2.F32 R0, -RZ, R65.H1_H1 ;  /* 0x30000041ff007230 */ /* 0x000fe40000004100 */
[C---:B------:R-:W-:Y:S01]  /*71b0*/  FMUL R19, R47.reuse, R19 ;  /* 0x000000132f137220 */ /* 0x040fe20000400000 */
[----:B------:R-:W-:Y:S01]  /*71c0*/  FMUL R23, R47, R23 ;  /* 0x000000172f177220 */ /* 0x000fe20000400000 */
[C---:B------:R-:W-:Y:S01]  /*71d0*/  FFMA R9, R49.reuse, R2, R9 ;  /* 0x0000000231097223 */ /* 0x040fe20000000009 */
[C---:B------:R-:W-:Y:S01]  /*71e0*/  FFMA R10, R49.reuse, R3, R10 ;  /* 0x00000003310a7223 */ /* 0x040fe2000000000a */
[----:B------:R-:W-:Y:S01]  /*71f0*/  FFMA R15, R49, R0, R15 ;  /* 0x00000000310f7223 */ /* 0x000fe2000000000f */
[--C-:B------:R-:W-:Y:S02]  /*7200*/  HADD2.F32 R2, -RZ, R66.reuse.H0_H0 ;  /* 0x20000042ff027230 */ /* 0x100fe40000004100 */
[----:B------:R-:W-:Y:S01]  /*7210*/  FMUL R27, R47, R27 ;  /* 0x0000001b2f1b7220 */ /* 0x000fe20000400000 */
[----:B------:R-:W-:Y:S01]  /*7220*/  HADD2.F32 R0, -RZ, R66.H1_H1 ;  /* 0x30000042ff007230 */ /* 0x000fe20000004100 */
[----:B------:R-:W-:Y:S01]  /*7230*/  F2FP.F16.F32.PACK_AB R54, R5, R4 ;  /* 0x000000040536723e */ /* 0x000fe200000000ff */
[--C-:B------:R-:W-:Y:S02]  /*7240*/  HADD2.F32 R3, -RZ, R67.reuse.H0_H0 ;  /* 0x20000043ff037230 */ /* 0x100fe40000004100 */
[C---:B------:R-:W-:Y:S01]  /*7250*/  FFMA R12, R49.reuse, R2, R12 ;  /* 0x00000002310c7223 */ /* 0x040fe2000000000c */
[--C-:B------:R-:W-:Y:S02]  /*7260*/  HADD2.F32 R2, -RZ, R72.reuse.H0_H0 ;  /* 0x20000048ff027230 */ /* 0x100fe40000004100 */
[C---:B------:R-:W-:Y:S01]  /*7270*/  FFMA R13, R49.reuse, R0, R13 ;  /* 0x00000000310d7223 */ /* 0x040fe2000000000d */
[----:B------:R-:W-:Y:S02]  /*7280*/  HADD2.F32 R0, -RZ, R67.H1_H1 ;  /* 0x30000043ff007230 */ /* 0x000fe40000004100 */
[----:B------:R-:W-:Y:S01]  /*7290*/  FFMA R14, R49, R3, R14 ;  /* 0x00000003310e7223 */ /* 0x000fe2000000000e */
[----:B------:R-:W-:Y:S01]  /*72a0*/  HADD2.F32 R3, -RZ, R72.H1_H1 ;  /* 0x30000048ff037230 */ /* 0x000fe20000004100 */
[----:B------:R-:W-:Y:S01]  /*72b0*/  F2FP.F16.F32.PACK_AB R55, R11, R6 ;  /* 0x000000060b37723e */ /* 0x000fe200000000ff */
[----:B------:R-:W-:Y:S01]  /*72c0*/  FMUL R31, R47, R31 ;  /* 0x0000001f2f1f7220 */ /* 0x000fe20000400000 */
[C---:B------:R-:W-:Y:S01]  /*72d0*/  FFMA R19, R49.reuse, R0, R19 ;  /* 0x0000000031137223 */ /* 0x040fe20000000013 */
[--C-:B------:R-:W-:Y:S02]  /*72e0*/  HADD2.F32 R0, -RZ, R73.reuse.H0_H0 ;  /* 0x20000049ff007230 */ /* 0x100fe40000004100 */
[C---:B------:R-:W-:Y:S01]  /*72f0*/  FFMA R16, R49.reuse, R2, R16 ;  /* 0x0000000231107223 */ /* 0x040fe20000000010 */
[----:B------:R1:W-:Y:S01]  /*7300*/  STS.128 [R104], R52 ;  /* 0x0000003468007388 */ /* 0x0003e20000000c00 */
[C---:B------:R-:W-:Y:S01]  /*7310*/  FFMA R17, R49.reuse, R3, R17 ;  /* 0x0000000331117223 */ /* 0x040fe20000000011 */
[----:B------:R-:W-:Y:S02]  /*7320*/  HADD2.F32 R2, -RZ, R73.H1_H1 ;  /* 0x30000049ff027230 */ /* 0x000fe40000004100 */
[----:B------:R-:W-:Y:S01]  /*7330*/  FFMA R18, R49, R0, R18 ;  /* 0x0000000031127223 */ /* 0x000fe20000000012 */
[--C-:B------:R-:W-:Y:S01]  /*7340*/  HADD2.F32 R0, -RZ, R74.reuse.H0_H0 ;  /* 0x2000004aff007230 */ /* 0x100fe20000004100 */
[----:B------:R-:W-:Y:S01]  /*7350*/  F2FP.F16.F32.PACK_AB R8, R9, R8 ;  /* 0x000000080908723e */ /* 0x000fe200000000ff */
[--C-:B------:R-:W-:Y:S02]  /*7360*/  HADD2.F32 R3, -RZ, R75.reuse.H0_H0 ;  /* 0x2000004bff037230 */ /* 0x100fe40000004100 */
[C---:B------:R-:W-:Y:S01]  /*7370*/  FFMA R23, R49.reuse, R2, R23 ;  /* 0x0000000231177223 */ /* 0x040fe20000000017 */
[----:B------:R-:W-:Y:S02]  /*7380*/  HADD2.F32 R2, -RZ, R74.H1_H1 ;  /* 0x3000004aff027230 */ /* 0x000fe40000004100 */
[----:B------:R-:W-:Y:S01]  /*7390*/  FFMA R20, R49, R0, R20 ;  /* 0x0000000031147223 */ /* 0x000fe20000000014 */
[----:B------:R-:W-:Y:S01]  /*73a0*/  HADD2.F32 R0, -RZ, R75.H1_H1 ;  /* 0x3000004bff007230 */ /* 0x000fe20000004100 */
[----:B------:R-:W-:Y:S01]  /*73b0*/  F2FP.F16.F32.PACK_AB R9, R15, R10 ;  /* 0x0000000a0f09723e */ /* 0x000fe200000000ff */
[----:B------:R-:W-:Y:S02]  /*73c0*/  HADD2.F32 R4, -RZ, R83.H0_H0 ;  /* 0x20000053ff047230 */ /* 0x000fe40000004100 */
[C---:B------:R-:W-:Y:S01]  /*73d0*/  FFMA R21, R49.reuse, R2, R21 ;  /* 0x0000000231157223 */ /* 0x040fe20000000015 */
[C---:B------:R-:W-:Y:S01]  /*73e0*/  FFMA R22, R49.reuse, R3, R22 ;  /* 0x0000000331167223 */ /* 0x040fe20000000016 */
[----:B------:R-:W-:Y:S01]  /*73f0*/  FFMA R27, R49, R0, R27 ;  /* 0x00000000311b7223 */ /* 0x000fe2000000001b */
[--C-:B------:R-:W-:Y:S01]  /*7400*/  HADD2.F32 R2, -RZ, R80.reuse.H0_H0 ;  /* 0x20000050ff027230 */ /* 0x100fe20000004100 */
[----:B------:R-:W-:Y:S01]  /*7410*/  F2FP.F16.F32.PACK_AB R10, R13, R12 ;  /* 0x0000000c0d0a723e */ /* 0x000fe200000000ff */
[----:B------:R-:W-:Y:S01]  /*7420*/  HADD2.F32 R0, -RZ, R80.H1_H1 ;  /* 0x30000050ff007230 */ /* 0x000fe20000004100 */
[----:B------:R-:W-:Y:S01]  /*7430*/  F2FP.F16.F32.PACK_AB R11, R19, R14 ;  /* 0x0000000e130b723e */ /* 0x000fe200000000ff */
[--C-:B------:R-:W-:Y:S02]  /*7440*/  HADD2.F32 R3, -RZ, R81.reuse.H0_H0 ;  /* 0x20000051ff037230 */ /* 0x100fe40000004100 */
[C---:B------:R-:W-:Y:S01]  /*7450*/  FFMA R24, R49.reuse, R2, R24 ;  /* 0x0000000231187223 */ /* 0x040fe20000000018 */
[--C-:B------:R-:W-:Y:S02]  /*7460*/  HADD2.F32 R2, -RZ, R82.reuse.H0_H0 ;  /* 0x20000052ff027230 */ /* 0x100fe40000004100 */
[C---:B------:R-:W-:Y:S01]  /*7470*/  FFMA R25, R49.reuse, R0, R25 ;  /* 0x0000000031197223 */ /* 0x040fe20000000019 */
[----:B------:R1:W-:Y:S01]  /*7480*/  STS.128 [R103+0x10], R8 ;  /* 0x0000100867007388 */ /* 0x0003e20000000c00 */
[----:B------:R-:W-:Y:S02]  /*7490*/  HADD2.F32 R0, -RZ, R81.H1_H1 ;  /* 0x30000051ff007230 */ /* 0x000fe40000004100 */
[----:B------:R-:W-:Y:S01]  /*74a0*/  FFMA R26, R49, R3, R26 ;  /* 0x00000003311a7223 */ /* 0x000fe2000000001a */
[----:B------:R-:W-:Y:S01]  /*74b0*/  HADD2.F32 R3, -RZ, R82.H1_H1 ;  /* 0x30000052ff037230 */ /* 0x000fe20000004100 */
[----:B------:R-:W-:Y:S01]  /*74c0*/  F2FP.F16.F32.PACK_AB R16, R17, R16 ;  /* 0x000000101110723e */ /* 0x000fe200000000ff */
[----:B------:R-:W-:Y:S01]  /*74d0*/  HADD2.F32 R5, -RZ, R83.H1_H1 ;  /* 0x30000053ff057230 */ /* 0x000fe20000004100 */
[----:B------:R-:W-:Y:S01]  /*74e0*/  F2FP.F16.F32.PACK_AB R17, R23, R18 ;  /* 0x000000121711723e */ /* 0x000fe200000000ff */
[----:B------:R-:W-:Y:S01]  /*74f0*/  FFMA R31, R49, R0, R31 ;  /* 0x00000000311f7223 */ /* 0x000fe2000000001f */
[----:B------:R-:W-:Y:S01]  /*7500*/  FMUL R35, R47, R35 ;  /* 0x000000232f237220 */ /* 0x000fe20000400000 */
[----:B------:R-:W-:Y:S01]  /*7510*/  F2FP.F16.F32.PACK_AB R18, R21, R20 ;  /* 0x000000141512723e */ /* 0x000fe200000000ff */
[----:B------:R-:W-:Y:S01]  /*7520*/  FFMA R28, R49, R2, R28 ;  /* 0x00000002311c7223 */ /* 0x000fe2000000001c */
[----:B------:R-:W-:Y:S01]  /*7530*/  F2FP.F16.F32.PACK_AB R19, R27, R22 ;  /* 0x000000161b13723e */ /* 0x000fe200000000ff */
[C---:B------:R-:W-:Y:S01]  /*7540*/  FFMA R29, R49.reuse, R3, R29 ;  /* 0x00000003311d7223 */ /* 0x040fe2000000001d */
[C---:B------:R-:W-:Y:S01]  /*7550*/  FFMA R30, R49.reuse, R4, R30 ;  /* 0x00000004311e7223 */ /* 0x040fe2000000001e */
[----:B------:R-:W-:Y:S01]  /*7560*/  FFMA R35, R49, R5, R35 ;  /* 0x0000000531237223 */ /* 0x000fe20000000023 */
[----:B------:R-:W-:Y:S01]  /*7570*/  F2FP.F16.F32.PACK_AB R24, R25, R24 ;  /* 0x000000181918723e */ /* 0x000fe200000000ff */
[----:B------:R1:W-:Y:S01]  /*7580*/  STS.128 [R102+0x20], R16 ;  /* 0x0000201066007388 */ /* 0x0003e20000000c00 */
[----:B------:R-:W-:Y:S02]  /*7590*/  F2FP.F16.F32.PACK_AB R25, R31, R26 ;  /* 0x0000001a1f19723e */ /* 0x000fe400000000ff */
[----:B------:R-:W-:Y:S02]  /*75a0*/  F2FP.F16.F32.PACK_AB R26, R29, R28 ;  /* 0x0000001c1d1a723e */ /* 0x000fe400000000ff */
[----:B------:R-:W-:Y:S05]  /*75b0*/  F2FP.F16.F32.PACK_AB R27, R35, R30 ;  /* 0x0000001e231b723e */ /* 0x000fea00000000ff */
[----:B------:R1:W-:Y:S01]  /*75c0*/  STS.128 [R110+0x30], R24 ;  /* 0x000030186e007388 */ /* 0x0003e20000000c00 */
[----:B------:R-:W-:Y:S01]  /*75d0*/  @!PT LDS RZ, [RZ] ;  /* 0x00000000fffff984 */ /* 0x000fe20000000800 */
[----:B------:R-:W-:Y:S01]  /*75e0*/  @!PT LDS RZ, [RZ] ;  /* 0x00000000fffff984 */ /* 0x000fe20000000800 */
[----:B------:R-:W-:Y:S01]  /*75f0*/  @!PT LDS RZ, [RZ] ;  /* 0x00000000fffff984 */ /* 0x000fe20000000800 */
[----:B------:R-:W-:Y:S01]  /*7600*/  @!PT LDS RZ, [RZ] ;  /* 0x00000000fffff984 */ /* 0x000fe20000000800 */
[----:B------:R2:W-:Y:S07]  /*7610*/  MEMBAR.ALL.CTA ;  /* 0x0000000000007992 */ /* 0x0005ee0000008000 */
[----:B--2---:R-:W2:Y:S02]  /*7620*/  FENCE.VIEW.ASYNC.S ;  /* 0x00000000000073c6 */ /* 0x004ea40000000000 */
[----:B--2---:R-:W-:Y:S06]  /*7630*/  BAR.SYNC.DEFER_BLOCKING 0x1, 0x80 ;  /* 0x0042000000007b1d */ /* 0x004fec0000010000 */
[----:B------:R-:W-:Y:S05]  /*7640*/  @P0 BRA `(.L_x_119) ;  /* 0x0000000000380947 */ /* 0x000fea0003800000 */
[----:B------:R-:W-:Y:S01]  /*7650*/  UIADD3 UR4, UPT, UPT, UR36, 0x200, URZ ;  /* 0x0000020024047890 */ /* 0x000fe2000fffe0ff */
[----:B------:R-:W-:Y:S01]  /*7660*/  UMOV UR43, UR60 ;  /* 0x0000003c002b7c82 */ /* 0x000fe20008000000 */
[----:B------:R-:W-:Y:S02]  /*7670*/  UIADD3 UR9, UPT, UPT, UR41, 0x80, URZ ;  /* 0x0000008029097890 */ /* 0x000fe4000fffe0ff */
[----:B------:R-:W-:Y:S02]  /*7680*/  UIADD3 UR8, UPT, UPT, UR36, 0x1200, URZ ;  /* 0x0000120024087890 */ /* 0x000fe4000fffe0ff */
[----:B------:R-:W-:Y:S01]  /*7690*/  MOV R97, UR4 ;  /* 0x0000000400617c02 */ /* 0x000fe20008000f00 */
[----:B------:R-:W-:Y:S01]  /*76a0*/  UIADD3 UR4, UP0, UPT, UR50, 0x680, URZ ;  /* 0x0000068032047890 */ /* 0x000fe2000ff1e0ff */
[----:B------:R-:W-:Y:S02]  /*76b0*/  UMOV UR10, UR42 ;  /* 0x0000002a000a7c82 */ /* 0x000fe40008000000 */
[----:B------:R-:W-:Y:S01]  /*76c0*/  R2UR UR40, R97 ;  /* 0x00000000612872ca */ /* 0x000fe200000e0000 */
[----:B------:R-:W-:Y:S01]  /*76d0*/  UIADD3.X UR5, UPT, UPT, URZ, UR51, URZ, UP0, !UPT ;  /* 0x00000033ff057290 */ /* 0x000fe200087fe4ff */
[----:B------:R-:W-:Y:S11]  /*76e0*/  UMOV UR11, UR60 ;  /* 0x0000003c000b7c82 */ /* 0x000ff60008000000 */
[----:B------:R2:W-:Y:S01]  /*76f0*/  UTMASTG.3D [UR40], [UR4] ;  /* 0x00000028040073b5 */ /* 0x0005e20008010000 */
[----:B------:R2:W-:Y:S01]  /*7700*/  UTMASTG.3D [UR8], [UR4] ;  /* 0x00000008040073b5 */ /* 0x0005e20008010000 */
[----:B------:R0:W-:Y:S01]  /*7710*/  UTMACMDFLUSH ;  /* 0x00000000000079b7 */ /* 0x0001e20000000000 */
[----:B--2---:R-:W-:Y:S04]  /*7720*/  DEPBAR.LE SB0, 0x1 ;  /* 0x000080400000791a */ /* 0x004fe80000000000 */
.L_x_119:
[----:B------:R-:W-:Y:S05]  /*7730*/  BSYNC.RECONVERGENT B0 ;  /* 0x0000000000007941 */ /* 0x000fea0003800200 */
.L_x_118:
[----:B------:R-:W-:Y:S01]  /*7740*/  BAR.SYNC.DEFER_BLOCKING 0x1, 0x80 ;  /* 0x0042000000007b1d */ /* 0x000fe20000010000 */
[----:B------:R-:W-:Y:S01]  /*7750*/  ISETP.NE.AND P1, PT, R111, RZ, PT ;  /* 0x000000ff6f00720c */ /* 0x000fe20003f25270 */
[----:B------:R-:W-:Y:S01]  /*7760*/  UISETP.NE.AND UP0, UPT, UR39, URZ, UPT ;  /* 0x000000ff2700728c */ /* 0x000fe2000bf05270 */
[----:B------:R-:W-:Y:S11]  /*7770*/  LEA R2, R60, UR36, 0x3 ;  /* 0x000000243c027c11 */ /* 0x000ff6000f8e18ff */
[----:B------:R-:W-:Y:S01]  /*7780*/  @P1 SHF.L.U32 R3, R101, 0x1f, RZ ;  /* 0x0000001f65031819 */ /* 0x000fe200000006ff */
[----:B------:R-:W-:Y:S06]  /*7790*/  BRA.U !UP0, `(.L_x_120) ;  /* 0x0000000108247547 */ /* 0x000fec000b800000 */
[----:B------:R-:W-:Y:S01]  /*77a0*/  IMAD.U32 R4, RZ, RZ, UR37 ;  /* 0x00000025ff047e24 */ /* 0x000fe2000f8e00ff */
[----:B------:R-:W-:Y:S01]  /*77b0*/  MOV R0, UR46 ;  /* 0x0000002e00007c02 */ /* 0x000fe20008000f00 */
[----:B------:R-:W-:Y:S03]  /*77c0*/  UIADD3 UR4, UPT, UPT, UR37, 0x1, URZ ;  /* 0x0000000125047890 */ /* 0x000fe6000fffe0ff */
[----:B------:R-:W-:Y:S01]  /*77d0*/  @P1 LEA R4, R4, UR36, 0x3 ;  /* 0x0000002404041c11 */ /* 0x000fe2000f8e18ff */
[----:B------:R-:W-:Y:S04]  /*77e0*/  UISETP.NE.AND UP0, UPT, UR4, 0x4, UPT ;  /* 0x000000040400788c */ /* 0x000fe8000bf05270 */
[----:B------:R-:W-:Y:S01]  /*77f0*/  @P1 VIADD R4, R4, 0x40 ;  /* 0x0000004004041836 */ /* 0x000fe20000000000 */
[----:B------:R-:W-:Y:S04]  /*7800*/  USEL UR37, UR4, URZ, UP0 ;  /* 0x000000ff04257287 */ /* 0x000fe80008000000 */
[----:B------:R-:W-:Y:S04]  /*7810*/  @P1 PRMT R0, R0, 0x654, R4 ;  /* 0x0000065400001816 */ /* 0x000fe80000000004 */
[----:B------:R2:W-:Y:S04]  /*7820*/  @P1 SYNCS.ARRIVE.TRANS64.RED.A1T0 RZ, [R0+URZ], RZ ;  /* 0x000000ff00ff19a7 */ /* 0x0005e800081004ff */
.L_x_120:
[----:B------:R-:W4:Y:S01]  /*7830*/  @P1 SYNCS.PHASECHK.TRANS64.TRYWAIT P0, [R2+URZ+0x20], R3 ;  /* 0x00002003020015a7 */ /* 0x000f2200080011ff */
[----:B------:R-:W-:Y:S01]  /*7840*/  BSSY B1, `(.L_x_121) ;  /* 0x0000016000017945 */ /* 0x000fe20003800000 */
[----:B----4-:R-:W-:Y:S03]  /*7850*/  @P1 SEL R61, RZ, 0x1, !P0 ;  /* 0x00000001ff3d1807 */ /* 0x010fe60004000000 */
[----:B------:R-:W-:Y:S05]  /*7860*/  @!P1 BRA `(.L_x_122) ;  /* 0x00000000004c9947 */ /* 0x000fea0003800000 */
[----:B------:R-:W-:Y:S01]  /*7870*/  ISETP.NE.AND P0, PT, R61, RZ, PT ;  /* 0x000000ff3d00720c */ /* 0x000fe20003f05270 */
[----:B------:R-:W-:Y:S01]  /*7880*/  BSSY B0, `(.L_x_123) ;  /* 0x000000b000007945 */ /* 0x000fe20003800000 */
[----:B------:R-:W-:Y:S11]  /*7890*/  ISETP.NE.AND P1, PT, R62, RZ, PT ;  /* 0x000000ff3e00720c */ /* 0x000ff60003f25270 */
[----:B------:R-:W-:Y:S02]  /*78a0*/  @!UPT UIADD3 URZ, UPT, UPT, URZ, URZ, URZ ;  /* 0x000000fffffff290 */ /* 0x000fe4000fffe0ff */
[C---:B------:R-:W-:Y:S01]  /*78b0*/  @P1 IMAD R6, R60.reuse, 0x2000, R104 ;  /* 0x000020003c061824 */ /* 0x040fe200078e0268 */
[C---:B------:R-:W-:Y:S01]  /*78c0*/  @P1 LEA R4, R60.reuse, R102, 0xd ;  /* 0x000000663c041211 */ /* 0x040fe200078e68ff */
[C---:B------:R-:W-:Y:S02]  /*78d0*/  @P1 IMAD R5, R60.reuse, 0x2000, R103 ;  /* 0x000020003c051824 */ /* 0x040fe400078e0267 */
[----:B------:R-:W-:Y:S01]  /*78e0*/  @P1 IMAD R3, R60, 0x2000, R110 ;  /* 0x000020003c031824 */ /* 0x000fe200078e026e */
[----:B------:R-:W-:Y:S06]  /*78f0*/  @P0 BRA `(.L_x_124) ;  /* 0x00000000000c0947 */ /* 0x000fec0003800000 */
[----:B--2---:R-:W-:Y:S04]  /*7900*/  SHF.L.U32 R0, R101, 0x1f, RZ ;  /* 0x0000001f65007819 */ /* 0x004fe800000006ff */
[----:B------:R-:W2:Y:S02]  /*7910*/  SYNCS.PHASECHK.TRANS64.TRYWAIT P0, [R2+URZ+0x20], R0 ;  /* 0x00002000020075a7 */ /* 0x000ea400080011ff */
[----:B--2---:R-:W-:Y:S05]  /*7920*/  @!P0 BRA `(.L_x_125) ;  /* 0x0000003000c08947 */ /* 0x004fea0003800000 */
.L_x_124:
[----:B------:R-:W-:Y:S05]  /*7930*/  BSYNC B0 ;  /* 0x0000000000007941 */ /* 0x000fea0003800000 */
.L_x_123:
[----:B------:R-:W-:Y:S02]  /*7940*/  ISETP.NE.AND P0, PT, R62, RZ, PT ;  /* 0x000000ff3e00720c */ /* 0x000fe40003f05270 */
[----:B------:R-:W-:Y:S11]  /*7950*/  IADD3 R60, PT, PT, R60, 0x1, RZ ;  /* 0x000000013c3c7810 */ /* 0x000ff60007ffe0ff */
[----:B------:R4:W1:Y:S04]  /*7960*/  @P0 LDS.128 R56, [R6] ;  /* 0x0000000006380984 */ /* 0x0008680000000c00 */
[----:B------:R4:W1:Y:S04]  /*7970*/  @P0 LDS.128 R64, [R5+0x10] ;  /* 0x0000100005400984 */ /* 0x0008680000000c00 */
[----:B------:R4:W1:Y:S04]  /*7980*/  @P0 LDS.128 R72, [R4+0x20] ;  /* 0x0000200004480984 */ /* 0x0008680000000c00 */
[----:B------:R4:W1:Y:S02]  /*7990*/  @P0 LDS.128 R80, [R3+0x30] ;  /* 0x0000300003500984 */ /* 0x0008640000000c00 */
.L_x_122:
[----:B------:R-:W-:Y:S05]  /*79a0*/  BSYNC B1 ;  /* 0x0000000000017941 */ /* 0x000fea0003800000 */
.L_x_121:
[----:B--2---:R-:W-:Y:S05]  /*79b0*/  VIADD R0, R48, 0x20 ;  /* 0x0000002030007836 */ /* 0x004fea0000000000 */
[----:B------:R-:W-:Y:S04]  /*79c0*/  SHF.R.U32.HI R0, RZ, 0x15, R0 ;  /* 0x00000015ff007819 */ /* 0x000fe80000011600 */
[----:B------:R-:W-:Y:S11]  /*79d0*/  LOP3.LUT P0, RZ, R0, 0x3, R96, 0x48, !PT ;  /* 0x0000000300ff7812 */ /* 0x000ff60007804860 */
[----:B------:R-:W-:Y:S02]  /*79e0*/  @!UPT UIADD3 URZ, UPT, UPT, URZ, URZ, URZ ;  /* 0x000000fffffff290 */ /* 0x000fe4000fffe0ff */
[----:B------:R-:W-:Y:S05]  /*79f0*/  @!P0 BRA `(.L_x_126) ;  /* 0x0000000000408947 */ /* 0x000fea0003800000 */
[----:B------:R-:W2:Y:S01]  /*7a00*/  LDCU.64 UR8, c[0x4][0x70] ;  /* 0x01000e00ff0877ac */ /* 0x000ea20008000a00 */
[----:B----4-:R-:W-:Y:S01]  /*7a10*/  MOV R3, 0x0 ;  /* 0x0000000000037802 */ /* 0x010fe20000000f00 */
[----:B------:R-:W-:Y:S02]  /*7a20*/  HFMA2 R12, -RZ, RZ, 0, 5.9604644775390625e-08 ;  /* 0x00000001ff0c7431 */ /* 0x000fe400000001ff */
[----:B-1----:R-:W-:Y:S02]  /*7a30*/  IMAD.MOV.U32 R8, RZ, RZ, 0x192 ;  /* 0x00000192ff087424 */ /* 0x002fe400078e00ff */
[----:B------:R-:W-:Y:S01]  /*7a40*/  IMAD.MOV.U32 R13, RZ, RZ, RZ ;  /* 0x000000ffff0d7224 */ /* 0x000fe200078e00ff */
[----:B------:R-:W1:Y:S01]  /*7a50*/  LDCU.64 UR6, c[0x4][0x78] ;  /* 0x01000f00ff0677ac */ /* 0x000e620008000a00 */
[----:B------:R-:W4:Y:S01]  /*7a60*/  LDC.64 R2, c[0x4][R3] ;  /* 0x0100000003027b82 */ /* 0x000f220000000a00 */
[----:B------:R-:W5:Y:S01]  /*7a70*/  LDCU.64 UR4, c[0x4][0x10] ;  /* 0x01000200ff0477ac */ /* 0x000f620008000a00 */
[----:B--2---:R-:W-:Y:S01]  /*7a80*/  MOV R5, UR9 ;  /* 0x0000000900057c02 */ /* 0x004fe20008000f00 */
[----:B------:R-:W-:Y:S01]  /*7a90*/  IMAD.U32 R4, RZ, RZ, UR8 ;  /* 0x00000008ff047e24 */ /* 0x000fe2000f8e00ff */
[----:B-1----:R-:W-:Y:S01]  /*7aa0*/  MOV R7, UR7 ;  /* 0x0000000700077c02 */ /* 0x002fe20008000f00 */
[----:B------:R-:W-:Y:S01]  /*7ab0*/  IMAD.U32 R6, RZ, RZ, UR6 ;  /* 0x00000006ff067e24 */ /* 0x000fe2000f8e00ff */
[----:B-----5:R-:W-:Y:S01]  /*7ac0*/  MOV R11, UR5 ;  /* 0x00000005000b7c02 */ /* 0x020fe20008000f00 */
[----:B------:R-:W-:Y:S02]  /*7ad0*/  IMAD.U32 R10, RZ, RZ, UR4 ;  /* 0x00000004ff0a7e24 */ /* 0x000fe4000f8e00ff */
[----:B------:R-:W-:Y:S07]  /*7ae0*/  LEPC R20, `(.L_x_126) ;  /* 0x000000001014794e */ /* 0x000fee0000000000 */
[----:B---34-:R-:W-:Y:S05]  /*7af0*/  CALL.ABS.NOINC R2 ;  /* 0x0000000002007343 */ /* 0x018fea0003c00000 */
.L_x_126:
[----:B------:R-:W-:Y:S05]  /*7b00*/  WARPSYNC.ALL ;  /* 0x0000000000007948 */ /* 0x000fea0003800000 */
[----:B------:R-:W-:Y:S01]  /*7b10*/  R2UR UR4, R48 ;  /* 0x00000000300472ca */ /* 0x000fe200000e0000 */
[--C-:B-1--4-:R-:W-:Y:S01]  /*7b20*/  HADD2.F32 R3, -RZ, R56.reuse.H0_H0 ;  /* 0x20000038ff037230 */ /* 0x112fe20000004100 */
[----:B------:R-:W-:Y:S01]  /*7b30*/  ISETP.NE.AND P6, PT, R111, RZ, PT ;  /* 0x000000ff6f00720c */ /* 0x000fe20003fc5270 */
[--C-:B------:R-:W-:Y:S01]  /*7b40*/  HADD2.F32 R51, -RZ, R57.reuse.H1_H1 ;  /* 0x30000039ff337230 */ /* 0x100fe20000004100 */
[----:B------:R-:W-:Y:S01]  /*7b50*/  MOV R50, UR37 ;  /* 0x0000002500327c02 */ /* 0x000fe20008000f00 */
[----:B------:R-:W-:Y:S01]  /*7b60*/  BSSY.RECONVERGENT B0, `(.L_x_127) ;  /* 0x0000091000007945 */ /* 0x000fe20003800200 */
[----:B------:R-:W-:Y:S02]  /*7b70*/  MOV R63, UR46 ;  /* 0x0000002e003f7c02 */ /* 0x000fe40008000f00 */
[----:B------:R-:W-:Y:S05]  /*7b80*/  ISETP.NE.AND P0, PT, R106, RZ, PT ;  /* 0x000000ff6a00720c */ /* 0x000fea0003f05270 */
[----:B------:R-:W1:Y:S02]  /*7b90*/  LDTM.x32 R4, tmem[UR4+0x20] ;  /* 0x00002004000479ee */ /* 0x000e6400082c0000 */
[----:B------:R-:W-:Y:S04]  /*7ba0*/  @P6 LEA R50, R50, UR36, 0x3 ;  /* 0x0000002432326c11 */ /* 0x000fe8000f8e18ff */
[----:B------:R-:W-:Y:S04]  /*7bb0*/  @P6 IADD3 R50, PT, PT, R50, 0x40, RZ ;  /* 0x0000004032326810 */ /* 0x000fe80007ffe0ff */
[----:B------:R-:W-:Y:S01]  /*7bc0*/  @P6 PRMT R63, R63, 0x654, R50 ;  /* 0x000006543f3f6816 */ /* 0x000fe20000000032 */
[----:B------:R-:W-:Y:S02]  /*7bd0*/  HADD2.F32 R50, -RZ, R57.H0_H0 ;  /* 0x20000039ff327230 */ /* 0x000fe40000004100 */
[C---:B-1----:R-:W-:Y:S01]  /*7be0*/  FMUL R0, R47.reuse, R4 ;  /* 0x000000042f007220 */ /* 0x042fe20000400000 */
[----:B------:R-:W-:Y:S02]  /*7bf0*/  HADD2.F32 R4, -RZ, R56.H1_H1 ;  /* 0x30000038ff047230 */ /* 0x000fe40000004100 */
[C---:B------:R-:W-:Y:S01]  /*7c00*/  FMUL R2, R47.reuse, R5 ;  /* 0x000000052f027220 */ /* 0x040fe20000400000 */
[----:B------:R-:W-:Y:S01]  /*7c10*/  FMUL R7, R47, R7 ;  /* 0x000000072f077220 */ /* 0x000fe20000400000 */
[----:B------:R-:W-:Y:S01]  /*7c20*/  FFMA R0, R49, R3, R0 ;  /* 0x0000000331007223 */ /* 0x000fe20000000000 */
[----:B------:R-:W-:Y:S01]  /*7c30*/  FMUL R3, R47, R6 ;  /* 0x000000062f037220 */ /* 0x000fe20000400000 */
[----:B------:R-:W-:Y:S01]  /*7c40*/  FFMA R2, R49, R4, R2 ;  /* 0x0000000431027223 */ /* 0x000fe20000000002 */
[C---:B------:R-:W-:Y:S01]  /*7c50*/  FMUL R4, R47.reuse, R8 ;  /* 0x000000082f047220 */ /* 0x040fe20000400000 */
[----:B------:R-:W-:Y:S01]  /*7c60*/  FMUL R8, R47, R12 ;  /* 0x0000000c2f087220 */ /* 0x000fe20000400000 */
[----:B------:R-:W-:Y:S01]  /*7c70*/  FFMA R3, R49, R50, R3 ;  /* 0x0000003231037223 */ /* 0x000fe20000000003 */
[C---:B------:R-:W-:Y:S01]  /*7c80*/  FMUL R12, R47.reuse, R16 ;  /* 0x000000102f0c7220 */ /* 0x040fe20000400000 */
[C---:B------:R-:W-:Y:S01]  /*7c90*/  FMUL R16, R47.reuse, R20 ;  /* 0x000000142f107220 */ /* 0x040fe20000400000 */
[C---:B------:R-:W-:Y:S01]  /*7ca0*/  FMUL R20, R47.reuse, R24 ;  /* 0x000000182f147220 */ /* 0x040fe20000400000 */
[C---:B------:R-:W-:Y:S01]  /*7cb0*/  FMUL R24, R47.reuse, R28 ;  /* 0x0000001c2f187220 */ /* 0x040fe20000400000 */
[C---:B------:R-:W-:Y:S01]  /*7cc0*/  FMUL R28, R47.reuse, R32 ;  /* 0x000000202f1c7220 */ /* 0x040fe20000400000 */
[--C-:B------:R-:W-:Y:S01]  /*7cd0*/  HADD2.F32 R32, -RZ, R58.reuse.H0_H0 ;  /* 0x2000003aff207230 */ /* 0x100fe20000004100 */
[----:B------:R-:W-:Y:S01]  /*7ce0*/  F2FP.F16.F32.PACK_AB R52, R2, R0 ;  /* 0x000000000234723e */ /* 0x000fe200000000ff */
[----:B------:R-:W-:Y:S02]  /*7cf0*/  HADD2.F32 R0, -RZ, R58.H1_H1 ;  /* 0x3000003aff007230 */ /* 0x000fe40000004100 */
[----:B------:R-:W-:Y:S01]  /*7d00*/  FMUL R5, R47, R9 ;  /* 0x000000092f057220 */ /* 0x000fe20000400000 */
[--C-:B------:R-:W-:Y:S02]  /*7d10*/  HADD2.F32 R2, -RZ, R59.reuse.H0_H0 ;  /* 0x2000003bff027230 */ /* 0x100fe40000004100 */
[C---:B------:R-:W-:Y:S01]  /*7d20*/  FFMA R7, R49.reuse, R51, R7 ;  /* 0x0000003331077223 */ /* 0x040fe20000000007 */
[C---:B------:R-:W-:Y:S01]  /*7d30*/  FFMA R4, R49.reuse, R32, R4 ;  /* 0x0000002031047223 */ /* 0x040fe20000000004 */
[----:B------:R-:W-:Y:S02]  /*7d40*/  HADD2.F32 R32, -RZ, R59.H1_H1 ;  /* 0x3000003bff207230 */ /* 0x000fe40000004100 */
[----:B------:R-:W-:Y:S01]  /*7d50*/  FFMA R5, R49, R0, R5 ;  /* 0x0000000031057223 */ /* 0x000fe20000000005 */
[--C-:B------:R-:W-:Y:S01]  /*7d60*/  HADD2.F32 R0, -RZ, R64.reuse.H0_H0 ;  /* 0x20000040ff007230 */ /* 0x100fe20000004100 */
[----:B------:R-:W-:Y:S01]  /*7d70*/  F2FP.F16.F32.PACK_AB R53, R7, R3 ;  /* 0x000000030735723e */ /* 0x000fe200000000ff */
[----:B------:R-:W-:Y:S01]  /*7d80*/  FMUL R6, R47, R10 ;  /* 0x0000000a2f067220 */ /* 0x000fe20000400000 */
[--C-:B------:R-:W-:Y:S01]  /*7d90*/  HADD2.F32 R3, -RZ, R65.reuse.H0_H0 ;  /* 0x20000041ff037230 */ /* 0x100fe20000004100 */
[----:B------:R-:W-:Y:S01]  /*7da0*/  F2FP.F16.F32.PACK_AB R54, R5, R4 ;  /* 0x000000040536723e */ /* 0x000fe200000000ff */
[----:B------:R-:W-:Y:S01]  /*7db0*/  FMUL R11, R47, R11 ;  /* 0x0000000b2f0b7220 */ /* 0x000fe20000400000 */
[----:B------:R-:W-:Y:S01]  /*7dc0*/  FFMA R6, R49, R2, R6 ;  /* 0x0000000231067223 */ /* 0x000fe20000000006 */
[----:B------:R-:W-:Y:S02]  /*7dd0*/  HADD2.F32 R2, -RZ, R64.H1_H1 ;  /* 0x30000040ff027230 */ /* 0x000fe40000004100 */
[----:B------:R-:W-:Y:S01]  /*7de0*/  FMUL R9, R47, R13 ;  /* 0x0000000d2f097220 */ /* 0x000fe20000400000 */
[C---:B------:R-:W-:Y:S01]  /*7df0*/  FFMA R11, R49.reuse, R32, R11 ;  /* 0x00000020310b7223 */ /* 0x040fe2000000000b */
[----:B------:R-:W-:Y:S01]  /*7e00*/  FFMA R8, R49, R0, R8 ;  /* 0x0000000031087223 */ /* 0x000fe20000000008 */
[C---:B------:R-:W-:Y:S01]  /*7e10*/  FMUL R10, R47.reuse, R14 ;  /* 0x0000000e2f0a7220 */ /* 0x040fe20000400000 */
[----:B------:R-:W-:Y:S02]  /*7e20*/  HADD2.F32 R0, -RZ, R65.H1_H1 ;  /* 0x30000041ff007230 */ /* 0x000fe40000004100 */
[----:B------:R-:W-:Y:S01]  /*7e30*/  FMUL R15, R47, R15 ;  /* 0x0000000f2f0f7220 */ /* 0x000fe20000400000 */
[C---:B------:R-:W-:Y:S01]  /*7e40*/  FFMA R9, R49.reuse, R2, R9 ;  /* 0x0000000231097223 */ /* 0x040fe20000000009 */
[C---:B------:R-:W-:Y:S01]  /*7e50*/  FFMA R10, R49.reuse, R3, R10 ;  /* 0x00000003310a7223 */ /* 0x040fe2000000000a */
[--C-:B------:R-:W-:Y:S02]  /*7e60*/  HADD2.F32 R2, -RZ, R66.reuse.H0_H0 ;  /* 0x20000042ff027230 */ /* 0x100fe40000004100 */
[----:B------:R-:W-:Y:S01]  /*7e70*/  FFMA R15, R49, R0, R15 ;  /* 0x00000000310f7223 */ /* 0x000fe2000000000f */
[----:B------:R-:W-:Y:S02]  /*7e80*/  HADD2.F32 R3, -RZ, R66.H1_H1 ;  /* 0x30000042ff037230 */ /* 0x000fe40000004100 */
[C---:B------:R-:W-:Y:S01]  /*7e90*/  FMUL R13, R47.reuse, R17 ;  /* 0x000000112f0d7220 */ /* 0x040fe20000400000 */
[--C-:B------:R-:W-:Y:S02]  /*7ea0*/  HADD2.F32 R0, -RZ, R67.reuse.H0_H0 ;  /* 0x20000043ff007230 */ /* 0x100fe40000004100 */
[----:B------:R-:W-:Y:S01]  /*7eb0*/  FMUL R14, R47, R18 ;  /* 0x000000122f0e7220 */ /* 0x000fe20000400000 */
[C---:B------:R-:W-:Y:S01]  /*7ec0*/  FFMA R12, R49.reuse, R2, R12 ;  /* 0x00000002310c7223 */ /* 0x040fe2000000000c */
[C---:B------:R-:W-:Y:S01]  /*7ed0*/  FFMA R13, R49.reuse, R3, R13 ;  /* 0x00000003310d7223 */ /* 0x040fe2000000000d */
[----:B------:R-:W-:Y:S02]  /*7ee0*/  HADD2.F32 R2, -RZ, R67.H1_H1 ;  /* 0x30000043ff027230 */ /* 0x000fe40000004100 */
[----:B------:R-:W-:Y:S01]  /*7ef0*/  FFMA R14, R49, R0, R14 ;  /* 0x00000000310e7223 */ /* 0x000fe2000000000e */
[C---:B------:R-:W-:Y:S01]  /*7f00*/  FMUL R19, R47.reuse, R19 ;  /* 0x000000132f137220 */ /* 0x040fe20000400000 */
[--C-:B------:R-:W-:Y:S02]  /*7f10*/  HADD2.F32 R0, -RZ, R72.reuse.H0_H0 ;  /* 0x20000048ff007230 */ /* 0x100fe40000004100 */
[----:B------:R-:W-:Y:S01]  /*7f20*/  FMUL R17, R47, R21 ;  /* 0x000000152f117220 */ /* 0x000fe20000400000 */
[--C-:B------:R-:W-:Y:S02]  /*7f30*/  HADD2.F32 R3, -RZ, R73.reuse.H0_H0 ;  /* 0x20000049ff037230 */ /* 0x100fe40000004100 */
[C---:B------:R-:W-:Y:S01]  /*7f40*/  FFMA R19, R49.reuse, R2, R19 ;  /* 0x0000000231137223 */ /* 0x040fe20000000013 */
[----:B------:R-:W-:Y:S02]  /*7f50*/  HADD2.F32 R2, -RZ, R72.H1_H1 ;  /* 0x30000048ff027230 */ /* 0x000fe40000004100 */
        /* <DEDUP_REMOVED lines=9> */
[----:B------:R-:W-:Y:S01]  /*7ff0*/  FMUL R21, R47, R25 ;  /* 0x000000192f157220 */ /* 0x000fe20000400000 */
[----:B------:R-:W-:Y:S01]  /*8000*/  F2FP.F16.F32.PACK_AB R55, R11, R6 ;  /* 0x000000060b37723e */ /* 0x000fe200000000ff */
[--C-:B------:R-:W-:Y:S02]  /*8010*/  HADD2.F32 R3, -RZ, R75.reuse.H0_H0 ;  /* 0x2000004bff037230 */ /* 0x100fe40000004100 */
[----:B------:R-:W-:Y:S01]  /*8020*/  FMUL R22, R47, R26 ;  /* 0x0000001a2f167220 */ /* 0x000fe20000400000 */
[C---:B------:R-:W-:Y:S01]  /*8030*/  FFMA R20, R49.reuse, R2, R20 ;  /* 0x0000000231147223 */ /* 0x040fe20000000014 */
[C---:B------:R-:W-:Y:S01]  /*8040*/  FFMA R21, R49.reuse, R0, R21 ;  /* 0x0000000031157223 */ /* 0x040fe20000000015 */
[----:B------:R1:W-:Y:S01]  /*8050*/  STS.128 [R104+0x2000], R52 ;  /* 0x0020003468007388 */ /* 0x0003e20000000c00 */
[----:B------:R-:W-:Y:S02]  /*8060*/  HADD2.F32 R0, -RZ, R75.H1_H1 ;  /* 0x3000004bff007230 */ /* 0x000fe40000004100 */
[----:B------:R-:W-:Y:S01]  /*8070*/  FFMA R22, R49, R3, R22 ;  /* 0x0000000331167223 */ /* 0x000fe20000000016 */
[----:B------:R-:W-:Y:S01]  /*8080*/  FMUL R27, R47, R27 ;  /* 0x0000001b2f1b7220 */ /* 0x000fe20000400000 */
[--C-:B------:R-:W-:Y:S01]  /*8090*/  HADD2.F32 R2, -RZ, R80.reuse.H0_H0 ;  /* 0x20000050ff027230 */ /* 0x100fe20000004100 */
[----:B------:R-:W-:Y:S01]  /*80a0*/  F2FP.F16.F32.PACK_AB R8, R9, R8 ;  /* 0x000000080908723e */ /* 0x000fe200000000ff */
[----:B------:R-:W-:Y:S01]  /*80b0*/  HADD2.F32 R3, -RZ, R80.H1_H1 ;  /* 0x30000050ff037230 */ /* 0x000fe20000004100 */
[----:B------:R-:W-:Y:S01]  /*80c0*/  F2FP.F16.F32.PACK_AB R9, R15, R10 ;  /* 0x0000000a0f09723e */ /* 0x000fe200000000ff */
[----:B------:R-:W-:Y:S01]  /*80d0*/  FMUL R25, R47, R29 ;  /* 0x0000001d2f197220 */ /* 0x000fe20000400000 */
[--C-:B------:R-:W-:Y:S01]  /*80e0*/  HADD2.F32 R4, -RZ, R81.reuse.H0_H0 ;  /* 0x20000051ff047230 */ /* 0x100fe20000004100 */
[----:B------:R-:W-:Y:S01]  /*80f0*/  F2FP.F16.F32.PACK_AB R10, R13, R12 ;  /* 0x0000000c0d0a723e */ /* 0x000fe200000000ff */
[----:B------:R-:W-:Y:S01]  /*8100*/  FMUL R26, R47, R30 ;  /* 0x0000001e2f1a7220 */ /* 0x000fe20000400000 */
[----:B------:R-:W-:Y:S01]  /*8110*/  F2FP.F16.F32.PACK_AB R11, R19, R14 ;  /* 0x0000000e130b723e */ /* 0x000fe200000000ff */
[C---:B------:R-:W-:Y:S01]  /*8120*/  FFMA R27, R49.reuse, R0, R27 ;  /* 0x00000000311b7223 */ /* 0x040fe2000000001b */
[C---:B------:R-:W-:Y:S01]  /*8130*/  FFMA R24, R49.reuse, R2, R24 ;  /* 0x0000000231187223 */ /* 0x040fe20000000018 */
[----:B------:R-:W-:Y:S02]  /*8140*/  HADD2.F32 R0, -RZ, R81.H1_H1 ;  /* 0x30000051ff007230 */ /* 0x000fe40000004100 */
[----:B------:R-:W-:Y:S01]  /*8150*/  FFMA R25, R49, R3, R25 ;  /* 0x0000000331197223 */ /* 0x000fe20000000019 */
[----:B------:R1:W-:Y:S01]  /*8160*/  STS.128 [R103+0x2010], R8 ;  /* 0x0020100867007388 */ /* 0x0003e20000000c00 */
[----:B------:R-:W-:Y:S01]  /*8170*/  FMUL R31, R47, R31 ;  /* 0x0000001f2f1f7220 */ /* 0x000fe20000400000 */
[--C-:B------:R-:W-:Y:S02]  /*8180*/  HADD2.F32 R2, -RZ, R82.reuse.H0_H0 ;  /* 0x20000052ff027230 */ /* 0x100fe40000004100 */
[----:B------:R-:W-:Y:S01]  /*8190*/  FFMA R26, R49, R4, R26 ;  /* 0x00000004311a7223 */ /* 0x000fe2000000001a */
[----:B------:R-:W-:Y:S02]  /*81a0*/  HADD2.F32 R3, -RZ, R82.H1_H1 ;  /* 0x30000052ff037230 */ /* 0x000fe40000004100 */
[----:B------:R-:W-:Y:S01]  /*81b0*/  FMUL R29, R47, R33 ;  /* 0x000000212f1d7220 */ /* 0x000fe20000400000 */
[--C-:B------:R-:W-:Y:S01]  /*81c0*/  HADD2.F32 R4, -RZ, R83.reuse.H0_H0 ;  /* 0x20000053ff047230 */ /* 0x100fe20000004100 */
[----:B------:R-:W-:Y:S01]  /*81d0*/  F2FP.F16.F32.PACK_AB R16, R17, R16 ;  /* 0x000000101110723e */ /* 0x000fe200000000ff */
[----:B------:R-:W-:Y:S01]  /*81e0*/  FMUL R30, R47, R34 ;  /* 0x000000222f1e7220 */ /* 0x000fe20000400000 */
        /* <DEDUP_REMOVED lines=14> */
[----:B------:R-:W-:Y:S02]  /*82d0*/  F2FP.F16.F32.PACK_AB R27, R35, R30 ;  /* 0x0000001e231b723e */ /* 0x000fe400000000ff */
[----:B------:R-:W-:Y:S02]  /*82e0*/  LEA R0, R60, UR36, 0x3 ;  /* 0x000000243c007c11 */ /* 0x000fe4000f8e18ff */
[----:B------:R-:W-:Y:S01]  /*82f0*/  @P6 SHF.L.U32 R2, R101, 0x1f, RZ ;  /* 0x0000001f65026819 */ /* 0x000fe200000006ff */
        /* <DEDUP_REMOVED lines=9> */
[----:B------:R-:W-:Y:S02]  /*8390*/  UIADD3 UR4, UP0, UPT, UR50, 0x680, URZ ;  /* 0x0000068032047890 */ /* 0x000fe4000ff1e0ff */
[----:B------:R-:W-:Y:S02]  /*83a0*/  UIADD3 UR13, UPT, UPT, UR41, 0x20, URZ ;  /* 0x00000020290d7890 */ /* 0x000fe4000fffe0ff */
[----:B------:R-:W-:Y:S02]  /*83b0*/  UIADD3 UR12, UPT, UPT, UR36, 0x2200, URZ ;  /* 0x00002200240c7890 */ /* 0x000fe4000fffe0ff */
[----:B------:R-:W-:Y:S01]  /*83c0*/  UIADD3.X UR5, UPT, UPT, URZ, UR51, URZ, UP0, !UPT ;  /* 0x00000033ff057290 */ /* 0x000fe200087fe4ff */
[----:B------:R-:W-:Y:S01]  /*83d0*/  UMOV UR14, UR42 ;  /* 0x0000002a000e7c82 */ /* 0x000fe20008000000 */
[----:B------:R-:W-:Y:S01]  /*83e0*/  UMOV UR15, UR60 ;  /* 0x0000003c000f7c82 */ /* 0x000fe20008000000 */
[----:B------:R-:W-:Y:S02]  /*83f0*/  UIADD3 UR9, UPT, UPT, UR41, 0xa0, URZ ;  /* 0x000000a029097890 */ /* 0x000fe4000fffe0ff */
[----:B------:R-:W-:Y:S01]  /*8400*/  UIADD3 UR8, UPT, UPT, UR36, 0x3200, URZ ;  /* 0x0000320024087890 */ /* 0x000fe2000fffe0ff */
[----:B------:R-:W-:Y:S03]  /*8410*/  UMOV UR10, UR42 ;  /* 0x0000002a000a7c82 */ /* 0x000fe60008000000 */
[----:B------:R2:W-:Y:S01]  /*8420*/  UTMASTG.3D [UR12], [UR4] ;  /* 0x0000000c040073b5 */ /* 0x0005e20008010000 */
[----:B------:R-:W-:Y:S04]  /*8430*/  UMOV UR11, UR60 ;  /* 0x0000003c000b7c82 */ /* 0x000fe80008000000 */
[----:B------:R2:W-:Y:S01]  /*8440*/  UTMASTG.3D [UR8], [UR4] ;  /* 0x00000008040073b5 */ /* 0x0005e20008010000 */
[----:B------:R0:W-:Y:S01]  /*8450*/  UTMACMDFLUSH ;  /* 0x00000000000079b7 */ /* 0x0001e20000000000 */
[----:B--2---:R-:W-:Y:S04]  /*8460*/  DEPBAR.LE SB0, 0x1 ;  /* 0x000080400000791a */ /* 0x004fe80000000000 */
.L_x_128:
[----:B------:R-:W-:Y:S05]  /*8470*/  BSYNC.RECONVERGENT B0 ;  /* 0x0000000000007941 */ /* 0x000fea0003800200 */
.L_x_127:
[----:B------:R-:W-:Y:S01]  /*8480*/  BAR.SYNC.DEFER_BLOCKING 0x1, 0x80 ;  /* 0x0042000000007b1d */ /* 0x000fe20000010000 */
[----:B------:R-:W-:Y:S04]  /*8490*/  UIADD3 UR4, UPT, UPT, UR37, 0x1, URZ ;  /* 0x0000000125047890 */ /* 0x000fe8000fffe0ff */
[----:B------:R-:W-:Y:S04]  /*84a0*/  UISETP.NE.AND UP0, UPT, UR4, 0x4, UPT ;  /* 0x000000040400788c */ /* 0x000fe8000bf05270 */
[----:B------:R-:W-:Y:S01]  /*84b0*/  USEL UR38, UR4, URZ, UP0 ;  /* 0x000000ff04267287 */ /* 0x000fe20008000000 */
[----:B------:R2:W-:Y:S01]  /*84c0*/  @P6 SYNCS.ARRIVE.TRANS64.RED.A1T0 RZ, [R63+URZ], RZ ;  /* 0x000000ff3fff69a7 */ /* 0x0005e200081004ff */
[----:B------:R-:W-:Y:S01]  /*84d0*/  BSSY B1, `(.L_x_129) ;  /* 0x0000017000017945 */ /* 0x000fe20003800000 */
[----:B------:R-:W4:Y:S02]  /*84e0*/  @P6 SYNCS.PHASECHK.TRANS64.TRYWAIT P0, [R0+URZ+0x20], R2 ;  /* 0x00002002000065a7 */ /* 0x000f2400080011ff */
[----:B----4-:R-:W-:Y:S01]  /*84f0*/  @P6 SEL R61, RZ, 0x1, !P0 ;  /* 0x00000001ff3d6807 */ /* 0x010fe20004000000 */
[----:B--2---:R-:W-:Y:S06]  /*8500*/  @!P6 BRA `(.L_x_130) ;  /* 0x00000000004ce947 */ /* 0x004fec0003800000 */
        /* <DEDUP_REMOVED lines=9> */
[----:B------:R-:W-:Y:S04]  /*85a0*/  SHF.L.U32 R6, R101, 0x1f, RZ ;  /* 0x0000001f65067819 */ /* 0x000fe800000006ff */
[----:B------:R-:W2:Y:S02]  /*85b0*/  SYNCS.PHASECHK.TRANS64.TRYWAIT P0, [R0+URZ+0x20], R6 ;  /* 0x00002006000075a7 */ /* 0x000ea400080011ff */
[----:B--2---:R-:W-:Y:S05]  /*85c0*/  @!P0 BRA `(.L_x_133) ;  /* 0x0000002400ac8947 */ /* 0x004fea0003800000 */
.L_x_132:
[----:B------:R-:W-:Y:S05]  /*85d0*/  BSYNC B0 ;  /* 0x0000000000007941 */ /* 0x000fea0003800000 */
.L_x_131:
[----:B------:R-:W-:Y:S02]  /*85e0*/  ISETP.NE.AND P0, PT, R62, RZ, PT ;  /* 0x000000ff3e00720c */ /* 0x000fe40003f05270 */
[----:B------:R-:W-:Y:S11]  /*85f0*/  IADD3 R60, PT, PT, R60, 0x1, RZ ;  /* 0x000000013c3c7810 */ /* 0x000ff60007ffe0ff */
[----:B------:R4:W1:Y:S04]  /*8600*/  @P0 LDS.128 R56, [R5] ;  /* 0x0000000005380984 */ /* 0x0008680000000c00 */
[----:B------:R4:W1:Y:S04]  /*8610*/  @P0 LDS.128 R64, [R4+0x10] ;  /* 0x0000100004400984 */ /* 0x0008680000000c00 */
[----:B------:R4:W1:Y:S04]  /*8620*/  @P0 LDS.128 R72, [R3+0x20] ;  /* 0x0000200003480984 */ /* 0x0008680000000c00 */
[----:B------:R4:W1:Y:S02]  /*8630*/  @P0 LDS.128 R80, [R2+0x30] ;  /* 0x0000300002500984 */ /* 0x0008640000000c00 */
.L_x_130:
[----:B------:R-:W-:Y:S05]  /*8640*/  BSYNC B1 ;  /* 0x0000000000017941 */ /* 0x000fea0003800000 */
.L_x_129:
        /* <DEDUP_REMOVED lines=21> */
.L_x_134:
        /* <DEDUP_REMOVED lines=151> */
.L_x_136:
[----:B------:R-:W-:Y:S05]  /*9110*/  BSYNC.RECONVERGENT B0 ;  /* 0x0000000000007941 */ /* 0x000fea0003800200 */
.L_x_135:
        /* <DEDUP_REMOVED lines=21> */
.L_x_140:
[----:B------:R-:W-:Y:S05]  /*9270*/  BSYNC B0 ;  /* 0x0000000000007941 */ /* 0x000fea0003800000 */
.L_x_139:
[----:B------:R-:W-:Y:S11]  /*9280*/  ISETP.NE.AND P0, PT, R62, RZ, PT ;  /* 0x000000ff3e00720c */ /* 0x000ff60003f05270 */
[----:B------:R-:W-:Y:S02]  /*9290*/  @!UPT UIADD3 URZ, UPT, UPT, URZ, URZ, URZ ;  /* 0x000000fffffff290 */ /* 0x000fe4000fffe0ff */
[----:B------:R4:W1:Y:S04]  /*92a0*/  @P0 LDS.128 R56, [R4] ;  /* 0x0000000004380984 */ /* 0x0008680000000c00 */
[----:B------:R4:W1:Y:S04]  /*92b0*/  @P0 LDS.128 R64, [R3+0x10] ;  /* 0x0000100003400984 */ /* 0x0008680000000c00 */
[----:B------:R4:W1:Y:S04]  /*92c0*/  @P0 LDS.128 R72, [R2+0x20] ;  /* 0x0000200002480984 */ /* 0x0008680000000c00 */
[----:B------:R4:W1:Y:S02]  /*92d0*/  @P0 LDS.128 R80, [R60+0x30] ;  /* 0x000030003c500984 */ /* 0x0008640000000c00 */
.L_x_138:
[----:B------:R-:W-:Y:S05]  /*92e0*/  BSYNC B1 ;  /* 0x0000000000017941 */ /* 0x000fea0003800000 */
.L_x_137:
        /* <DEDUP_REMOVED lines=21> */
.L_x_142:
[----:B------:R-:W-:Y:S01]  /*9440*/  ISETP.NE.AND P0, PT, R106, RZ, PT ;  /* 0x000000ff6a00720c */ /* 0x000fe20003f05270 */
[----:B------:R-:W-:Y:S05]  /*9450*/  WARPSYNC.ALL ;  /* 0x0000000000007948 */ /* 0x000fea0003800000 */
[----:B------:R-:W-:Y:S01]  /*9460*/  R2UR UR4, R48 ;  /* 0x00000000300472ca */ /* 0x000fe200000e0000 */
[--C-:B-1----:R-:W-:Y:S01]  /*9470*/  HADD2.F32 R48, -RZ, R56.reuse.H0_H0 ;  /* 0x20000038ff307230 */ /* 0x102fe20000004100 */
[----:B------:R-:W-:Y:S01]  /*9480*/  IADD3 R112, PT, PT, R112, 0xb0, RZ ;  /* 0x000000b070707810 */ /* 0x000fe20007ffe0ff */
[----:B------:R-:W-:Y:S01]  /*9490*/  HADD2.F32 R50, -RZ, R56.H1_H1 ;  /* 0x30000038ff327230 */ /* 0x000fe20000004100 */
[----:B------:R-:W-:Y:S01]  /*94a0*/  BSSY.RECONVERGENT B0, `(.L_x_143) ;  /* 0x000008d000007945 */ /* 0x000fe20003800200 */
[--C-:B------:R-:W-:Y:S01]  /*94b0*/  HADD2.F32 R51, -RZ, R57.reuse.H0_H0 ;  /* 0x20000039ff337230 */ /* 0x100fe20000004100 */
[----:B------:R-:W-:Y:S01]  /*94c0*/  LOP3.LUT R112, R112, 0xfefffff8, RZ, 0xc0, !PT ;  /* 0xfefffff870707812 */ /* 0x000fe200078ec0ff */
[----:B------:R-:W-:Y:S02]  /*94d0*/  HADD2.F32 R52, -RZ, R57.H1_H1 ;  /* 0x30000039ff347230 */ /* 0x000fe40000004100 */
[--C-:B------:R-:W-:Y:S02]  /*94e0*/  HADD2.F32 R53, -RZ, R58.reuse.H0_H0 ;  /* 0x2000003aff357230 */ /* 0x100fe40000004100 */
[----:B------:R-:W-:Y:S02]  /*94f0*/  HADD2.F32 R54, -RZ, R58.H1_H1 ;  /* 0x3000003aff367230 */ /* 0x000fe40000004100 */
[----:B----4-:R-:W1:Y:S01]  /*9500*/  LDTM.x32 R4, tmem[UR4+0x60] ;  /* 0x00006004000479ee */ /* 0x010e6200082c0000 */
[----:B------:R-:W-:Y:S01]  /*9510*/  NOP ;  /* 0x0000000000007918 */ /* 0x000fe20000000000 */
[----:B-1----:R1:W-:Y:S01]  /*9520*/  SYNCS.ARRIVE.TRANS64.RED.A1T0 RZ, [R112+URZ], RZ ;  /* 0x000000ff70ff79a7 */ /* 0x0023e200081004ff */
[--C-:B------:R-:W-:Y:S02]  /*9530*/  HADD2.F32 R55, -RZ, R59.reuse.H0_H0 ;  /* 0x2000003bff377230 */ /* 0x100fe40000004100 */
[----:B------:R-:W-:Y:S02]  /*9540*/  HADD2.F32 R56, -RZ, R59.H1_H1 ;  /* 0x3000003bff387230 */ /* 0x000fe40000004100 */
        /* <DEDUP_REMOVED lines=9> */
[C---:B------:R-:W-:Y:S01]  /*95e0*/  FMUL R4, R47.reuse, R4 ;  /* 0x000000042f047220 */ /* 0x040fe20000400000 */
[C---:B------:R-:W-:Y:S01]  /*95f0*/  FMUL R5, R47.reuse, R5 ;  /* 0x000000052f057220 */ /* 0x040fe20000400000 */
[C---:B------:R-:W-:Y:S01]  /*9600*/  FMUL R6, R47.reuse, R6 ;  /* 0x000000062f067220 */ /* 0x040fe20000400000 */
[----:B------:R-:W-:Y:S01]  /*9610*/  FMUL R7, R47, R7 ;  /* 0x000000072f077220 */ /* 0x000fe20000400000 */
[C---:B------:R-:W-:Y:S01]  /*9620*/  FFMA R4, R49.reuse, R48, R4 ;  /* 0x0000003031047223 */ /* 0x040fe20000000004 */
[C---:B------:R-:W-:Y:S01]  /*9630*/  FFMA R5, R49.reuse, R50, R5 ;  /* 0x0000003231057223 */ /* 0x040fe20000000005 */
[C---:B------:R-:W-:Y:S01]  /*9640*/  FFMA R6, R49.reuse, R51, R6 ;  /* 0x0000003331067223 */ /* 0x040fe20000000006 */
[----:B------:R-:W-:Y:S01]  /*9650*/  FFMA R7, R49, R52, R7 ;  /* 0x0000003431077223 */ /* 0x000fe20000000007 */
[C---:B------:R-:W-:Y:S01]  /*9660*/  FMUL R8, R47.reuse, R8 ;  /* 0x000000082f087220 */ /* 0x040fe20000400000 */
[----:B------:R-:W-:Y:S01]  /*9670*/  FMUL R9, R47, R9 ;  /* 0x000000092f097220 */ /* 0x000fe20000400000 */
[----:B------:R-:W-:Y:S01]  /*9680*/  F2FP.F16.F32.PACK_AB R4, R5, R4 ;  /* 0x000000040504723e */ /* 0x000fe200000000ff */
[----:B------:R-:W-:Y:S01]  /*9690*/  FMUL R10, R47, R10 ;  /* 0x0000000a2f0a7220 */ /* 0x000fe20000400000 */
[----:B------:R-:W-:Y:S01]  /*96a0*/  F2FP.F16.F32.PACK_AB R5, R7, R6 ;  /* 0x000000060705723e */ /* 0x000fe200000000ff */
[C---:B------:R-:W-:Y:S01]  /*96b0*/  FFMA R8, R49.reuse, R53, R8 ;  /* 0x0000003531087223 */ /* 0x040fe20000000008 */
[C---:B------:R-:W-:Y:S01]  /*96c0*/  FFMA R9, R49.reuse, R54, R9 ;  /* 0x0000003631097223 */ /* 0x040fe20000000009 */
[----:B------:R-:W-:Y:S01]  /*96d0*/  FFMA R10, R49, R55, R10 ;  /* 0x00000037310a7223 */ /* 0x000fe2000000000a */
[C---:B------:R-:W-:Y:S01]  /*96e0*/  FMUL R11, R47.reuse, R11 ;  /* 0x0000000b2f0b7220 */ /* 0x040fe20000400000 */
[C---:B------:R-:W-:Y:S01]  /*96f0*/  FMUL R0, R47.reuse, R12 ;  /* 0x0000000c2f007220 */ /* 0x040fe20000400000 */
[----:B------:R-:W-:Y:S01]  /*9700*/  FMUL R2, R47, R13 ;  /* 0x0000000d2f027220 */ /* 0x000fe20000400000 */
[----:B------:R-:W-:Y:S01]  /*9710*/  F2FP.F16.F32.PACK_AB R6, R9, R8 ;  /* 0x000000080906723e */ /* 0x000fe200000000ff */
[C---:B------:R-:W-:Y:S01]  /*9720*/  FFMA R11, R49.reuse, R56, R11 ;  /* 0x00000038310b7223 */ /* 0x040fe2000000000b */
[C---:B------:R-:W-:Y:S01]  /*9730*/  FFMA R0, R49.reuse, R57, R0 ;  /* 0x0000003931007223 */ /* 0x040fe20000000000 */
[----:B------:R-:W-:Y:S01]  /*9740*/  FFMA R2, R49, R58, R2 ;  /* 0x0000003a31027223 */ /* 0x000fe20000000002 */
[C---:B------:R-:W-:Y:S01]  /*9750*/  FMUL R3, R47.reuse, R14 ;  /* 0x0000000e2f037220 */ /* 0x040fe20000400000 */
[C---:B------:R-:W-:Y:S01]  /*9760*/  FMUL R15, R47.reuse, R15 ;  /* 0x0000000f2f0f7220 */ /* 0x040fe20000400000 */
[C---:B------:R-:W-:Y:S01]  /*9770*/  FMUL R12, R47.reuse, R16 ;  /* 0x000000102f0c7220 */ /* 0x040fe20000400000 */
[----:B------:R-:W-:Y:S01]  /*9780*/  FMUL R13, R47, R17 ;  /* 0x000000112f0d7220 */ /* 0x000fe20000400000 */
[----:B------:R-:W-:Y:S01]  /*9790*/  FFMA R3, R49, R59, R3 ;  /* 0x0000003b31037223 */ /* 0x000fe20000000003 */
[----:B------:R-:W-:Y:S01]  /*97a0*/  FMUL R14, R47, R18 ;  /* 0x000000122f0e7220 */ /* 0x000fe20000400000 */
[----:B------:R-:W-:Y:S01]  /*97b0*/  FFMA R15, R49, R60, R15 ;  /* 0x0000003c310f7223 */ /* 0x000fe2000000000f */
[----:B------:R-:W-:Y:S01]  /*97c0*/  FMUL R19, R47, R19 ;  /* 0x000000132f137220 */ /* 0x000fe20000400000 */
[----:B------:R-:W-:Y:S01]  /*97d0*/  F2FP.F16.F32.PACK_AB R7, R11, R10 ;  /* 0x0000000a0b07723e */ /* 0x000fe200000000ff */
[----:B------:R-:W-:Y:S01]  /*97e0*/  FFMA R12, R49, R61, R12 ;  /* 0x0000003d310c7223 */ /* 0x000fe2000000000c */
[----:B------:R-:W-:Y:S02]  /*97f0*/  HADD2.F32 R66, -RZ, R72.H1_H1 ;  /* 0x30000048ff427230 */ /* 0x000fe40000004100 */
[----:B------:R-:W-:Y:S01]  /*9800*/  FMUL R16, R47, R20 ;  /* 0x000000142f107220 */ /* 0x000fe20000400000 */
[----:B------:R-:W-:Y:S01]  /*9810*/  FFMA R13, R49, R62, R13 ;  /* 0x0000003e310d7223 */ /* 0x000fe2000000000d */
[----:B------:R1:W-:Y:S01]  /*9820*/  STS.128 [R104+0x6000], R4 ;  /* 0x0060000468007388 */ /* 0x0003e20000000c00 */
[--C-:B------:R-:W-:Y:S02]  /*9830*/  HADD2.F32 R67, -RZ, R73.reuse.H0_H0 ;  /* 0x20000049ff437230 */ /* 0x100fe40000004100 */
[----:B------:R-:W-:Y:S01]  /*9840*/  FMUL R17, R47, R21 ;  /* 0x000000152f117220 */ /* 0x000fe20000400000 */
[----:B------:R-:W-:Y:S01]  /*9850*/  FFMA R14, R49, R63, R14 ;  /* 0x0000003f310e7223 */ /* 0x000fe2000000000e */
[----:B------:R-:W-:Y:S02]  /*9860*/  HADD2.F32 R68, -RZ, R73.H1_H1 ;  /* 0x30000049ff447230 */ /* 0x000fe40000004100 */
[----:B------:R-:W-:Y:S01]  /*9870*/  FMUL R18, R47, R22 ;  /* 0x000000162f127220 */ /* 0x000fe20000400000 */
[----:B------:R-:W-:Y:S01]  /*9880*/  FFMA R19, R49, R64, R19 ;  /* 0x0000004031137223 */ /* 0x000fe20000000013 */
        /* <DEDUP_REMOVED lines=14> */
[----:B------:R-:W-:Y:S01]  /*9970*/  F2FP.F16.F32.PACK_AB R8, R2, R0 ;  /* 0x000000000208723e */ /* 0x000fe200000000ff */
[----:B------:R-:W-:Y:S01]  /*9980*/  FFMA R20, R49, R69, R20 ;  /* 0x0000004531147223 */ /* 0x000fe20000000014 */
[----:B------:R-:W-:Y:S01]  /*9990*/  F2FP.F16.F32.PACK_AB R9, R15, R3 ;  /* 0x000000030f09723e */ /* 0x000fe200000000ff */
[----:B------:R-:W-:Y:S01]  /*99a0*/  HADD2.F32 R74, -RZ, R80.H1_H1 ;  /* 0x30000050ff4a7230 */ /* 0x000fe20000004100 */
[----:B------:R-:W-:Y:S01]  /*99b0*/  F2FP.F16.F32.PACK_AB R10, R13, R12 ;  /* 0x0000000c0d0a723e */ /* 0x000fe200000000ff */
[----:B------:R-:W-:Y:S01]  /*99c0*/  FMUL R24, R47, R28 ;  /* 0x0000001c2f187220 */ /* 0x000fe20000400000 */
[----:B------:R-:W-:Y:S01]  /*99d0*/  F2FP.F16.F32.PACK_AB R11, R19, R14 ;  /* 0x0000000e130b723e */ /* 0x000fe200000000ff */
[----:B------:R-:W-:Y:S01]  /*99e0*/  FFMA R21, R49, R70, R21 ;  /* 0x0000004631157223 */ /* 0x000fe20000000015 */
[--C-:B------:R-:W-:Y:S02]  /*99f0*/  HADD2.F32 R75, -RZ, R81.reuse.H0_H0 ;  /* 0x20000051ff4b7230 */ /* 0x100fe40000004100 */
[----:B------:R-:W-:Y:S01]  /*9a00*/  FMUL R25, R47, R29 ;  /* 0x0000001d2f197220 */ /* 0x000fe20000400000 */
[----:B------:R-:W-:Y:S01]  /*9a10*/  FFMA R22, R49, R71, R22 ;  /* 0x0000004731167223 */ /* 0x000fe20000000016 */
[----:B------:R1:W-:Y:S01]  /*9a20*/  STS.128 [R103+0x6010], R8 ;  /* 0x0060100867007388 */ /* 0x0003e20000000c00 */
        /* <DEDUP_REMOVED lines=13> */
[----:B------:R-:W-:Y:S02]  /*9b00*/  HADD2.F32 R80, -RZ, R83.H1_H1 ;  /* 0x30000053ff507230 */ /* 0x000fe40000004100 */
[----:B------:R-:W-:Y:S01]  /*9b10*/  FMUL R30, R47, R34 ;  /* 0x000000222f1e7220 */ /* 0x000fe20000400000 */
        /* <DEDUP_REMOVED lines=37> */
.L_x_144:
[----:B------:R-:W-:Y:S05]  /*9d70*/  BSYNC.RECONVERGENT B0 ;  /* 0x0000000000007941 */ /* 0x000fea0003800200 */
.L_x_143:
[----:B------:R-:W-:Y:S01]  /*9d80*/  BAR.SYNC.DEFER_BLOCKING 0x1, 0x80 ;  /* 0x0042000000007b1d */ /* 0x000fe20000010000 */
[----:B------:R-:W-:Y:S01]  /*9d90*/  UISETP.NE.AND UP0, UPT, UR39, -0x4, UPT ;  /* 0xfffffffc2700788c */ /* 0x000fe2000bf05270 */
[----:B------:R-:W-:Y:S08]  /*9da0*/  IADD3 R45, PT, PT, R45, 0x1, RZ ;  /* 0x000000012d2d7810 */ /* 0x000ff00007ffe0ff */
[----:B------:R-:W-:Y:S05]  /*9db0*/  BRA.U !UP0, `(.L_x_145) ;  /* 0x0000000108287547 */ /* 0x000fea000b800000 */
[----:B------:R-:W-:Y:S01]  /*9dc0*/  ISETP.NE.AND P0, PT, R111, RZ, PT ;  /* 0x000000ff6f00720c */ /* 0x000fe20003f05270 */
[----:B------:R-:W-:Y:S01]  /*9dd0*/  IMAD.U32 R2, RZ, RZ, UR37 ;  /* 0x00000025ff027e24 */ /* 0x000fe2000f8e00ff */
[----:B------:R-:W-:Y:S01]  /*9de0*/  UIADD3 UR4, UPT, UPT, UR37, 0x1, URZ ;  /* 0x0000000125047890 */ /* 0x000fe2000fffe0ff */
[----:B------:R-:W-:Y:S03]  /*9df0*/  IMAD.U32 R0, RZ, RZ, UR46 ;  /* 0x0000002eff007e24 */ /* 0x000fe6000f8e00ff */
[----:B------:R-:W-:Y:S04]  /*9e00*/  UISETP.NE.AND UP0, UPT, UR4, 0x4, UPT ;  /* 0x000000040400788c */ /* 0x000fe8000bf05270 */
[----:B------:R-:W-:Y:S03]  /*9e10*/  USEL UR37, UR4, URZ, UP0 ;  /* 0x000000ff04257287 */ /* 0x000fe60008000000 */
[----:B------:R-:W-:Y:S05]  /*9e20*/  @P0 LEA R2, R2, UR36, 0x3 ;  /* 0x0000002402020c11 */ /* 0x000fea000f8e18ff */
[----:B------:R-:W-:Y:S05]  /*9e30*/  @P0 VIADD R2, R2, 0x40 ;  /* 0x0000004002020836 */ /* 0x000fea0000000000 */
[----:B------:R-:W-:Y:S04]  /*9e40*/  @P0 PRMT R0, R0, 0x654, R2 ;  /* 0x0000065400000816 */ /* 0x000fe80000000002 */
[----:B------:R2:W-:Y:S03]  /*9e50*/  @P0 SYNCS.ARRIVE.TRANS64.RED.A1T0 RZ, [R0+URZ], RZ ;  /* 0x000000ff00ff09a7 */ /* 0x0005e600081004ff */
.L_x_145:
[----:B------:R-:W-:Y:S01]  /*9e60*/  ISETP.NE.AND P2, PT, R107, RZ, PT ;  /* 0x000000ff6b00720c */ /* 0x000fe20003f45270 */
[----:B------:R-:W-:Y:S01]  /*9e70*/  UIADD3 UR39, UPT, UPT, UR39, 0x4, URZ ;  /* 0x0000000427277890 */ /* 0x000fe2000fffe0ff */
[----:B------:R-:W-:Y:S01]  /*9e80*/  ISETP.NE.AND P0, PT, R109, 0x2, PT ;  /* 0x000000026d00780c */ /* 0x000fe20003f05270 */
[----:B------:R-:W-:Y:S01]  /*9e90*/  IMAD.IADD R15, R43, 0x1, R90 ;  /* 0x000000012b0f7824 */ /* 0x000fe200078e025a */
[----:B------:R-:W-:Y:S01]  /*9ea0*/  ISETP.NE.AND P1, PT, R45, 0x4, PT ;  /* 0x000000042d00780c */ /* 0x000fe20003f25270 */
[----:B------:R-:W-:Y:S01]  /*9eb0*/  IMAD.IADD R14, R44, 0x1, R91 ;  /* 0x000000012c0e7824 */ /* 0x000fe200078e025b */
[----:B------:R-:W-:Y:S02]  /*9ec0*/  SEL R2, RZ, 0x1, P0 ;  /* 0x00000001ff027807 */ /* 0x000fe40000000000 */
[----:B--2---:R-:W-:Y:S02]  /*9ed0*/  SEL R0, RZ, 0x1, P1 ;  /* 0x00000001ff007807 */ /* 0x004fe40000800000 */
[----:B------:R-:W-:Y:S02]  /*9ee0*/  LOP3.LUT R99, R99, R2, RZ, 0x3c, !PT ;  /* 0x0000000263637212 */ /* 0x000fe400078e3cff */
[----:B------:R-:W-:Y:S02]  /*9ef0*/  LOP3.LUT R100, R100, R0, RZ, 0x3c, !PT ;  /* 0x0000000064647212 */ /* 0x000fe400078e3cff */
[----:B------:R-:W-:Y:S02]  /*9f00*/  @P2 R2UR UR60, R98 ;  /* 0x00000000623c22ca */ /* 0x000fe400000e0000 */
[----:B------:R-:W-:Y:S02]  /*9f10*/  SEL R109, R109, RZ, P0 ;  /* 0x000000ff6d6d7207 */ /* 0x000fe40000000000 */
[----:B------:R-:W-:Y:S01]  /*9f20*/  SEL R45, R45, RZ, P1 ;  /* 0x000000ff2d2d7207 */ /* 0x000fe20000800000 */
[----:B------:R-:W-:Y:S10]  /*9f30*/  @P2 BRA `(.L_x_146) ;  /* 0xffffffc000082947 */ /* 0x000ff4000383ffff */
[----:B------:R-:W-:-:S09]  /*9f40*/  UISETP.NE.AND UP0, UPT, UR47, URZ, UPT ;  /* 0x000000ff2f00728c */ /* 0x000fd2000bf05270 */
[----:B------:R-:W-:Y:S05]  /*9f50*/  BRA.U !UP0, `(.L_x_147) ;  /* 0x0000000108487547 */ /* 0x000fea000b800000 */
[----:B------:R-:W2:Y:S02]  /*9f60*/  LDCU.64 UR4, c[0x0][0x890] ;  /* 0x00011200ff0477ac */ /* 0x000ea40008000a00 */
[----:B--2---:R-:W-:-:S04]  /*9f70*/  UISETP.NE.U32.AND UP0, UPT, UR4, URZ, UPT ;  /* 0x000000ff0400728c */ /* 0x004fc8000bf05070 */
[----:B------:R-:W-:-:S09]  /*9f80*/  UISETP.NE.AND.EX UP0, UPT, UR5, URZ, UPT, UP0 ;  /* 0x000000ff0500728c */ /* 0x000fd2000bf05300 */
[----:B------:R-:W-:Y:S05]  /*9f90*/  BRA.U UP0, `(.L_x_148) ;  /* 0x00000001000c7547 */ /* 0x000fea000b800000 */
[----:B------:R-:W-:-:S13]  /*9fa0*/  FSETP.NEU.AND P0, PT, R49, RZ, PT ;  /* 0x000000ff3100720b */ /* 0x000fda0003f0d000 */
[----:B------:R-:W-:Y:S05]  /*9fb0*/  @!P0 EXIT ;  /* 0x000000000000894d */ /* 0x000fea0003800000 */
[----:B------:R-:W-:Y:S05]  /*9fc0*/  BRA `(.L_x_147) ;  /* 0x00000000002c7947 */ /* 0x000fea0003800000 */
.L_x_148:
[----:B------:R-:W-:Y:S01]  /*9fd0*/  ISETP.NE.AND P0, PT, R108, RZ, PT ;  /* 0x000000ff6c00720c */ /* 0x000fe20003f05270 */
[----:B------:R-:W-:-:S12]  /*9fe0*/  BSSY.RECONVERGENT B0, `(.L_x_147) ;  /* 0x0000009000007945 */ /* 0x000fd80003800200 */
[----:B------:R-:W-:Y:S05]  /*9ff0*/  @P0 BRA `(.L_x_149) ;  /* 0x0000000000140947 */ /* 0x000fea0003800000 */
[----:B------:R-:W2:Y:S02]  /*a000*/  LDCU.64 UR4, c[0x0][0x888] ;  /* 0x00011100ff0477ac */ /* 0x000ea40008000a00 */
[----:B--2---:R-:W-:-:S04]  /*a010*/  ISETP.NE.U32.AND P0, PT, RZ, UR4, PT ;  /* 0x00000004ff007c0c */ /* 0x004fc8000bf05070 */
[----:B------:R-:W-:-:S13]  /*a020*/  ISETP.NE.AND.EX P0, PT, RZ, UR5, PT, P0 ;  /* 0x00000005ff007c0c */ /* 0x000fda000bf05300 */
[----:B------:R-:W-:Y:S05]  /*a030*/  @!P0 EXIT ;  /* 0x000000000000894d */ /* 0x000fea0003800000 */
[----:B------:R-:W-:Y:S05]  /*a040*/  BRA `(.L_x_150) ;  /* 0x0000000000087947 */ /* 0x000fea0003800000 */
.L_x_149:
[----:B------:R-:W-:-:S13]  /*a050*/  FSETP.NEU.AND P0, PT, R49, RZ, PT ;  /* 0x000000ff3100720b */ /* 0x000fda0003f0d000 */
[----:B------:R-:W-:Y:S05]  /*a060*/  @!P0 EXIT ;  /* 0x000000000000894d */ /* 0x000fea0003800000 */
.L_x_150:
[----:B------:R-:W-:Y:S05]  /*a070*/  BSYNC.RECONVERGENT B0 ;  /* 0x0000000000007941 */ /* 0x000fea0003800200 */
.L_x_147:
[----:B------:R-:W-:Y:S01]  /*a080*/  ULEA UR4, UR37, UR36, 0x3 ;  /* 0x0000002425047291 */ /* 0x000fe2000f8e18ff */
[----:B------:R-:W-:-:S04]  /*a090*/  DEPBAR.LE SB0, 0x0 ;  /* 0x000080000000791a */ /* 0x000fc80000000000 */
[----:B------:R-:W-:-:S04]  /*a0a0*/  UIADD3 UR4, UPT, UPT, UR4, 0x40, URZ ;  /* 0x0000004004047890 */ /* 0x000fc8000fffe0ff */
[----:B------:R-:W-:-:S09]  /*a0b0*/  UPRMT UR4, UR46, 0x654, UR4 ;  /* 0x000006542e047896 */ /* 0x000fd20008000004 */
[----:B------:R-:W-:Y:S01]  /*a0c0*/  SYNCS.ARRIVE.TRANS64.RED.A1T0 RZ, [UR4], RZ ;  /* 0x000000ffffff79a7 */ /* 0x000fe20008100404 */
[----:B------:R-:W-:Y:S05]  /*a0d0*/  EXIT ;  /* 0x000000000000794d */ /* 0x000fea0003800000 */
.L_x_24:
[----:B--2---:R2:W4:Y:S02]  /*a0e0*/  SYNCS.PHASECHK.TRANS64.TRYWAIT P0, [R2+URZ+0xe0], R3 ;  /* 0x0000e003020075a7 */ /* 0x00452400080011ff */
[----:B----4-:R-:W-:Y:S05]  /*a0f0*/  @!P0 NANOSLEEP.SYNCS 0x989680 ;  /* 0x009896800000895d */ /* 0x010fea0003900000 */
[----:B------:R-:W4:Y:S02]  /*a100*/  @!P0 SYNCS.PHASECHK.TRANS64 P0, [R2+URZ+0xe0], R3 ;  /* 0x0000e003020085a7 */ /* 0x000f2400080010ff */
[----:B----4-:R-:W-:Y:S05]  /*a110*/  @!P0 BRA `(.L_x_24) ;  /* 0xfffffffc00f08947 */ /* 0x010fea000383ffff */
[----:B------:R-:W-:Y:S05]  /*a120*/  BRA `(.L_x_151) ;  /* 0xffffff7400b47947 */ /* 0x000fea000383ffff */
.L_x_27:
[----:B------:R-:W-:-:S07]  /*a130*/  MOV R2, UR7 ;  /* 0x0000000700027c02 */ /* 0x000fce0008000f00 */
.L_x_152:
[----:B-1----:R1:W2:Y:S02]  /*a140*/  SYNCS.PHASECHK.TRANS64.TRYWAIT P0, [R2+URZ+0x10], R4 ;  /* 0x00001004020075a7 */ /* 0x0022a400080011ff */
[----:B--2---:R-:W-:Y:S05]  /*a150*/  @!P0 NANOSLEEP.SYNCS 0x989680 ;  /* 0x009896800000895d */ /* 0x004fea0003900000 */
[----:B------:R-:W2:Y:S02]  /*a160*/  @!P0 SYNCS.PHASECHK.TRANS64 P0, [R2+URZ+0x10], R4 ;  /* 0x00001004020085a7 */ /* 0x000ea400080010ff */
[----:B--2---:R-:W-:Y:S05]  /*a170*/  @!P0 BRA `(.L_x_152) ;  /* 0xfffffffc00f08947 */ /* 0x004fea000383ffff */
[----:B------:R-:W-:Y:S05]  /*a180*/  BRA `(.L_x_26) ;  /* 0xffffff78001c7947 */ /* 0x000fea000383ffff */
.L_x_36:
[----:B------:R-:W-:-:S07]  /*a190*/  MOV R2, UR7 ;  /* 0x0000000700027c02 */ /* 0x000fce0008000f00 */
.L_x_153:
[----:B-1----:R1:W2:Y:S02]  /*a1a0*/  SYNCS.PHASECHK.TRANS64.TRYWAIT P0, [R2+URZ+0x10], R4 ;  /* 0x00001004020075a7 */ /* 0x0022a400080011ff */
[----:B--2---:R-:W-:Y:S05]  /*a1b0*/  @!P0 NANOSLEEP.SYNCS 0x989680 ;  /* 0x009896800000895d */ /* 0x004fea0003900000 */
[----:B------:R-:W2:Y:S02]  /*a1c0*/  @!P0 SYNCS.PHASECHK.TRANS64 P0, [R2+URZ+0x10], R4 ;  /* 0x00001004020085a7 */ /* 0x000ea400080010ff */
[----:B--2---:R-:W-:Y:S05]  /*a1d0*/  @!P0 BRA `(.L_x_153) ;  /* 0xfffffffc00f08947 */ /* 0x004fea000383ffff */
[----:B------:R-:W-:Y:S05]  /*a1e0*/  BRA `(.L_x_35) ;  /* 0xffffff7c00707947 */ /* 0x000fea000383ffff */
.L_x_43:
[----:B-1----:R1:W2:Y:S02]  /*a1f0*/  SYNCS.PHASECHK.TRANS64.TRYWAIT P0, [R2+URZ+0x70], R3 ;  /* 0x00007003020075a7 */ /* 0x0022a400080011ff */
[----:B--2---:R-:W-:Y:S05]  /*a200*/  @!P0 NANOSLEEP.SYNCS 0x989680 ;  /* 0x009896800000895d */ /* 0x004fea0003900000 */
[----:B------:R-:W2:Y:S02]  /*a210*/  @!P0 SYNCS.PHASECHK.TRANS64 P0, [R2+URZ+0x70], R3 ;  /* 0x00007003020085a7 */ /* 0x000ea400080010ff */
[----:B--2---:R-:W-:Y:S05]  /*a220*/  @!P0 BRA `(.L_x_43) ;  /* 0xfffffffc00f08947 */ /* 0x004fea000383ffff */
[----:B------:R-:W-:Y:S05]  /*a230*/  BRA `(.L_x_154) ;  /* 0xffffff8000a47947 */ /* 0x000fea000383ffff */
.L_x_47:
[----:B---3--:R-:W-:-:S07]  /*a240*/  MOV R0, UR4 ;  /* 0x0000000400007c02 */ /* 0x008fce0008000f00 */
.L_x_155:
[----:B-1----:R1:W2:Y:S02]  /*a250*/  SYNCS.PHASECHK.TRANS64.TRYWAIT P0, [R0+URZ], R2 ;  /* 0x00000002000075a7 */ /* 0x0022a400080011ff */
[----:B--2---:R-:W-:Y:S05]  /*a260*/  @!P0 NANOSLEEP.SYNCS 0x989680 ;  /* 0x009896800000895d */ /* 0x004fea0003900000 */
[----:B------:R-:W2:Y:S02]  /*a270*/  @!P0 SYNCS.PHASECHK.TRANS64 P0, [R0+URZ], R2 ;  /* 0x00000002000085a7 */ /* 0x000ea400080010ff */
[----:B--2---:R-:W-:Y:S05]  /*a280*/  @!P0 BRA `(.L_x_155) ;  /* 0xfffffffc00f08947 */ /* 0x004fea000383ffff */
[----:B------:R-:W-:Y:S05]  /*a290*/  BRA `(.L_x_156) ;  /* 0xffffff8800147947 */ /* 0x000fea000383ffff */
.L_x_50:
[----:B-1----:R1:W2:Y:S02]  /*a2a0*/  SYNCS.PHASECHK.TRANS64.TRYWAIT P0, [R0+URZ+0xd0], R4 ;  /* 0x0000d004000075a7 */ /* 0x0022a400080011ff */
[----:B--2---:R-:W-:Y:S05]  /*a2b0*/  @!P0 NANOSLEEP.SYNCS 0x989680 ;  /* 0x009896800000895d */ /* 0x004fea0003900000 */
[----:B------:R-:W2:Y:S02]  /*a2c0*/  @!P0 SYNCS.PHASECHK.TRANS64 P0, [R0+URZ+0xd0], R4 ;  /* 0x0000d004000085a7 */ /* 0x000ea400080010ff */
[----:B--2---:R-:W-:Y:S05]  /*a2d0*/  @!P0 BRA `(.L_x_50) ;  /* 0xfffffffc00f08947 */ /* 0x004fea000383ffff */
[----:B------:R-:W-:Y:S05]  /*a2e0*/  BRA `(.L_x_157) ;  /* 0xffffff8800747947 */ /* 0x000fea000383ffff */
.L_x_51:
[----:B------:R-:W-:-:S07]  /*a2f0*/  MOV R0, UR4 ;  /* 0x0000000400007c02 */ /* 0x000fce0008000f00 */
.L_x_158:
[----:B-1----:R1:W2:Y:S02]  /*a300*/  SYNCS.PHASECHK.TRANS64.TRYWAIT P0, [R0+URZ+0x80], R5 ;  /* 0x00008005000075a7 */ /* 0x0022a400080011ff */
[----:B--2---:R-:W-:Y:S05]  /*a310*/  @!P0 NANOSLEEP.SYNCS 0x989680 ;  /* 0x009896800000895d */ /* 0x004fea0003900000 */
[----:B------:R-:W2:Y:S02]  /*a320*/  @!P0 SYNCS.PHASECHK.TRANS64 P0, [R0+URZ+0x80], R5 ;  /* 0x00008005000085a7 */ /* 0x000ea400080010ff */
[----:B--2---:R-:W-:Y:S05]  /*a330*/  @!P0 BRA `(.L_x_158) ;  /* 0xfffffffc00f08947 */ /* 0x004fea000383ffff */
[----:B------:R-:W-:Y:S05]  /*a340*/  BRA `(.L_x_159) ;  /* 0xffffff8800847947 */ /* 0x000fea000383ffff */
.L_x_52:
[----:B-1----:R1:W2:Y:S02]  /*a350*/  SYNCS.PHASECHK.TRANS64.TRYWAIT P1, [R0+URZ+0x70], R4 ;  /* 0x00007004000075a7 */ /* 0x0022a400080211ff */
[----:B--2---:R-:W-:Y:S05]  /*a360*/  @!P1 NANOSLEEP.SYNCS 0x989680 ;  /* 0x009896800000995d */ /* 0x004fea0003900000 */
[----:B------:R-:W2:Y:S02]  /*a370*/  @!P1 SYNCS.PHASECHK.TRANS64 P1, [R0+URZ+0x70], R4 ;  /* 0x00007004000095a7 */ /* 0x000ea400080210ff */
[----:B--2---:R-:W-:Y:S05]  /*a380*/  @!P1 BRA `(.L_x_52) ;  /* 0xfffffffc00f09947 */ /* 0x004fea000383ffff */
[----:B------:R-:W-:Y:S05]  /*a390*/  BRA `(.L_x_160) ;  /* 0xffffff8800b47947 */ /* 0x000fea000383ffff */
.L_x_55:
[----:B------:R-:W-:-:S07]  /*a3a0*/  MOV R0, UR4 ;  /* 0x0000000400007c02 */ /* 0x000fce0008000f00 */
.L_x_161:
[----:B-1----:R1:W2:Y:S02]  /*a3b0*/  SYNCS.PHASECHK.TRANS64.TRYWAIT P0, [R0+URZ+0x80], R2 ;  /* 0x00008002000075a7 */ /* 0x0022a400080011ff */
[----:B--2---:R-:W-:Y:S05]  /*a3c0*/  @!P0 NANOSLEEP.SYNCS 0x989680 ;  /* 0x009896800000895d */ /* 0x004fea0003900000 */
[----:B------:R-:W2:Y:S02]  /*a3d0*/  @!P0 SYNCS.PHASECHK.TRANS64 P0, [R0+URZ+0x80], R2 ;  /* 0x00008002000085a7 */ /* 0x000ea400080010ff */
[----:B--2---:R-:W-:Y:S05]  /*a3e0*/  @!P0 BRA `(.L_x_161) ;  /* 0xfffffffc00f08947 */ /* 0x004fea000383ffff */
[----:B------:R-:W-:Y:S05]  /*a3f0*/  BRA `(.L_x_54) ;  /* 0xffffff8c00087947 */ /* 0x000fea000383ffff */
.L_x_64:
[----:B-1----:R-:W-:-:S04]  /*a400*/  MOV R4, UR5 ;  /* 0x0000000500047c02 */ /* 0x002fc80008000f00 */
[----:B------:R1:W2:Y:S03]  /*a410*/  SYNCS.PHASECHK.TRANS64.TRYWAIT P0, [R4+URZ+0x8], R5 ;  /* 0x00000805040075a7 */ /* 0x0002a600080011ff */
[----:B--2---:R-:W-:Y:S05]  /*a420*/  @!P0 NANOSLEEP.SYNCS 0x989680 ;  /* 0x009896800000895d */ /* 0x004fea0003900000 */
[----:B------:R-:W2:Y:S02]  /*a430*/  @!P0 SYNCS.PHASECHK.TRANS64 P0, [R4+URZ+0x8], R5 ;  /* 0x00000805040085a7 */ /* 0x000ea400080010ff */
[----:B--2---:R-:W-:Y:S05]  /*a440*/  @!P0 BRA `(.L_x_64) ;  /* 0xfffffffc00ec8947 */ /* 0x004fea000383ffff */
[----:B------:R-:W-:Y:S05]  /*a450*/  BRA `(.L_x_63) ;  /* 0xffffff8c00c47947 */ /* 0x000fea000383ffff */
.L_x_66:
[----:B------:R-:W-:Y:S01]  /*a460*/  BSSY B0, `(.L_x_162) ;  /* 0x0000006000007945 */ /* 0x000fe20003800000 */
[----:B------:R-:W-:-:S07]  /*a470*/  MOV R15, 0xffffffff ;  /* 0xffffffff000f7802 */ /* 0x000fce0000000f00 */
[----:B-1---5:R-:W-:Y:S05]  /*a480*/  WARPSYNC.COLLECTIVE R15, `(.L_x_163) ;  /* 0x000000000f0c7348 */ /* 0x022fea0003c00000 */
[----:B------:R-:W-:Y:S02]  /*a490*/  ELECT P6, UR79, PT ;  /* 0x00000000004f782f */ /* 0x000fe400038c0000 */
[----:B------:R-:W-:Y:S01]  /*a4a0*/  MOV R14, UR79 ;  /* 0x0000004f000e7c02 */ /* 0x000fe20008000f00 */
[----:B-1---5:R-:W-:Y:S10]  /*a4b0*/  ENDCOLLECTIVE ;  /* 0x000000000000791b */ /* 0x022ff40003800000 */
.L_x_163:
[----:B------:R-:W-:Y:S05]  /*a4c0*/  BSYNC B0 ;  /* 0x0000000000007941 */ /* 0x000fea0003800000 */
.L_x_162:
[----:B------:R-:W-:Y:S05]  /*a4d0*/  BRA `(.L_x_164) ;  /* 0xffffff8c00f87947 */ /* 0x000fea000383ffff */
.L_x_68:
[----:B-1----:R-:W-:-:S04]  /*a4e0*/  MOV R2, UR5 ;  /* 0x0000000500027c02 */ /* 0x002fc80008000f00 */
[----:B------:R1:W2:Y:S03]  /*a4f0*/  SYNCS.PHASECHK.TRANS64.TRYWAIT P0, [R2+URZ+0x8], R3 ;  /* 0x00000803020075a7 */ /* 0x0002a600080011ff */
[----:B--2---:R-:W-:Y:S05]  /*a500*/  @!P0 NANOSLEEP.SYNCS 0x989680 ;  /* 0x009896800000895d */ /* 0x004fea0003900000 */
[----:B------:R-:W2:Y:S02]  /*a510*/  @!P0 SYNCS.PHASECHK.TRANS64 P0, [R2+URZ+0x8], R3 ;  /* 0x00000803020085a7 */ /* 0x000ea400080010ff */
[----:B--2---:R-:W-:Y:S05]  /*a520*/  @!P0 BRA `(.L_x_68) ;  /* 0xfffffffc00ec8947 */ /* 0x004fea000383ffff */
[----:B------:R-:W-:Y:S05]  /*a530*/  BRA `(.L_x_67) ;  /* 0xffffff8c00fc7947 */ /* 0x000fea000383ffff */
.L_x_69:
[----:B-1----:R1:W2:Y:S02]  /*a540*/  SYNCS.PHASECHK.TRANS64.TRYWAIT P0, [R0+URZ+0x70], R4 ;  /* 0x00007004000075a7 */ /* 0x0022a400080011ff */
[----:B--2---:R-:W-:Y:S05]  /*a550*/  @!P0 NANOSLEEP.SYNCS 0x989680 ;  /* 0x009896800000895d */ /* 0x004fea0003900000 */
[----:B------:R-:W2:Y:S02]  /*a560*/  @!P0 SYNCS.PHASECHK.TRANS64 P0, [R0+URZ+0x70], R4 ;  /* 0x00007004000085a7 */ /* 0x000ea400080010ff */
[----:B--2---:R-:W-:Y:S05]  /*a570*/  @!P0 BRA `(.L_x_69) ;  /* 0xfffffffc00f08947 */ /* 0x004fea000383ffff */
[----:B------:R-:W-:Y:S05]  /*a580*/  BRA `(.L_x_165) ;  /* 0xffffff94000c7947 */ /* 0x000fea000383ffff */
.L_x_71:
[----:B------:R-:W-:-:S13]  /*a590*/  R2UR UR4, R4 ;  /* 0x00000000040472ca */ /* 0x000fda00000e0000 */
[----:B------:R-:W-:-:S07]  /*a5a0*/  MOV R0, UR4 ;  /* 0x0000000400007c02 */ /* 0x000fce0008000f00 */
.L_x_166:
[----:B-1----:R1:W2:Y:S02]  /*a5b0*/  SYNCS.PHASECHK.TRANS64.TRYWAIT P0, [R0+URZ+0xb0], R5 ;  /* 0x0000b005000075a7 */ /* 0x0022a400080011ff */
[----:B--2---:R-:W-:Y:S05]  /*a5c0*/  @!P0 NANOSLEEP.SYNCS 0x989680 ;  /* 0x009896800000895d */ /* 0x004fea0003900000 */
[----:B------:R-:W2:Y:S02]  /*a5d0*/  @!P0 SYNCS.PHASECHK.TRANS64 P0, [R0+URZ+0xb0], R5 ;  /* 0x0000b005000085a7 */ /* 0x000ea400080010ff */
[----:B--2---:R-:W-:Y:S05]  /*a5e0*/  @!P0 BRA `(.L_x_166) ;  /* 0xfffffffc00f08947 */ /* 0x004fea000383ffff */
[----:B------:R-:W-:Y:S05]  /*a5f0*/  BRA `(.L_x_167) ;  /* 0xffffff9400607947 */ /* 0x000fea000383ffff */
.L_x_74:
[----:B------:R-:W-:Y:S07]  /*a600*/  MOV R0, UR5 ;  /* 0x0000000500007c02 */ /* 0x000fee0008000f00 */
.L_x_168:
[----:B-1----:R1:W2:Y:S02]  /*a610*/  SYNCS.PHASECHK.TRANS64.TRYWAIT P0, [R0+URZ], R5 ;  /* 0x00000005000075a7 */ /* 0x0022a400080011ff */
[----:B--2---:R-:W-:Y:S05]  /*a620*/  @!P0 NANOSLEEP.SYNCS 0x989680 ;  /* 0x009896800000895d */ /* 0x004fea0003900000 */
[----:B------:R-:W2:Y:S02]  /*a630*/  @!P0 SYNCS.PHASECHK.TRANS64 P0, [R0+URZ], R5 ;  /* 0x00000005000085a7 */ /* 0x000ea400080010ff */
[----:B--2---:R-:W-:Y:S05]  /*a640*/  @!P0 BRA `(.L_x_168) ;  /* 0xfffffffc00f08947 */ /* 0x004fea000383ffff */
[----:B------:R-:W-:Y:S05]  /*a650*/  BRA `(.L_x_73) ;  /* 0xffffff9400787947 */ /* 0x000fea000383ffff */
.L_x_78:
[----:B-1----:R-:W-:-:S07]  /*a660*/  MOV R0, UR4 ;  /* 0x0000000400007c02 */ /* 0x002fce0008000f00 */
.L_x_169:
[----:B-1----:R1:W2:Y:S02]  /*a670*/  SYNCS.PHASECHK.TRANS64.TRYWAIT P0, [R0+URZ], R3 ;  /* 0x00000003000075a7 */ /* 0x0022a400080011ff */
[----:B--2---:R-:W-:Y:S05]  /*a680*/  @!P0 NANOSLEEP.SYNCS 0x989680 ;  /* 0x009896800000895d */ /* 0x004fea0003900000 */
[----:B------:R-:W2:Y:S02]  /*a690*/  @!P0 SYNCS.PHASECHK.TRANS64 P0, [R0+URZ], R3 ;  /* 0x00000003000085a7 */ /* 0x000ea400080010ff */
[----:B--2---:R-:W-:Y:S05]  /*a6a0*/  @!P0 BRA `(.L_x_169) ;  /* 0xfffffffc00f08947 */ /* 0x004fea000383ffff */
[----:B------:R-:W-:Y:S05]  /*a6b0*/  BRA `(.L_x_170) ;  /* 0xffffff9c00907947 */ /* 0x000fea000383ffff */
.L_x_79:
[----:B------:R-:W-:-:S07]  /*a6c0*/  MOV R0, UR5 ;  /* 0x0000000500007c02 */ /* 0x000fce0008000f00 */
.L_x_171:
[----:B-1----:R1:W2:Y:S02]  /*a6d0*/  SYNCS.PHASECHK.TRANS64.TRYWAIT P0, [R0+URZ], R3 ;  /* 0x00000003000075a7 */ /* 0x0022a400080011ff */
[----:B--2---:R-:W-:Y:S05]  /*a6e0*/  @!P0 NANOSLEEP.SYNCS 0x989680 ;  /* 0x009896800000895d */ /* 0x004fea0003900000 */
[----:B------:R-:W2:Y:S02]  /*a6f0*/  @!P0 SYNCS.PHASECHK.TRANS64 P0, [R0+URZ], R3 ;  /* 0x00000003000085a7 */ /* 0x000ea400080010ff */
[----:B--2---:R-:W-:Y:S05]  /*a700*/  @!P0 BRA `(.L_x_171) ;  /* 0xfffffffc00f08947 */ /* 0x004fea000383ffff */
[----:B------:R-:W-:Y:S05]  /*a710*/  BRA `(.L_x_172) ;  /* 0xffffff9c00a07947 */ /* 0x000fea000383ffff */
.L_x_80:
[----:B------:R-:W-:-:S07]  /*a720*/  MOV R0, UR5 ;  /* 0x0000000500007c02 */ /* 0x000fce0008000f00 */
.L_x_173:
[----:B-1----:R1:W2:Y:S02]  /*a730*/  SYNCS.PHASECHK.TRANS64.TRYWAIT P0, [R0+URZ], R3 ;  /* 0x00000003000075a7 */ /* 0x0022a400080011ff */
[----:B--2---:R-:W-:Y:S05]  /*a740*/  @!P0 NANOSLEEP.SYNCS 0x989680 ;  /* 0x009896800000895d */ /* 0x004fea0003900000 */
[----:B------:R-:W2:Y:S02]  /*a750*/  @!P0 SYNCS.PHASECHK.TRANS64 P0, [R0+URZ], R3 ;  /* 0x00000003000085a7 */ /* 0x000ea400080010ff */
[----:B--2---:R-:W-:Y:S05]  /*a760*/  @!P0 BRA `(.L_x_173) ;  /* 0xfffffffc00f08947 */ /* 0x004fea000383ffff */
[----:B------:R-:W-:Y:S05]  /*a770*/  BRA `(.L_x_174) ;  /* 0xffffff9c00ac7947 */ /* 0x000fea000383ffff */
.L_x_83:
[----:B------:R-:W-:-:S07]  /*a780*/  MOV R0, UR62 ;  /* 0x0000003e00007c02 */ /* 0x000fce0008000f00 */
.L_x_175:
[----:B-1----:R1:W2:Y:S02]  /*a790*/  SYNCS.PHASECHK.TRANS64.TRYWAIT P1, [R0+URZ+0xf0], R2 ;  /* 0x0000f002000075a7 */ /* 0x0022a400080211ff */
[----:B--2---:R-:W-:Y:S05]  /*a7a0*/  @!P1 NANOSLEEP.SYNCS 0x989680 ;  /* 0x009896800000995d */ /* 0x004fea0003900000 */
[----:B------:R-:W2:Y:S02]  /*a7b0*/  @!P1 SYNCS.PHASECHK.TRANS64 P1, [R0+URZ+0xf0], R2 ;  /* 0x0000f002000095a7 */ /* 0x000ea400080210ff */
[----:B--2---:R-:W-:Y:S05]  /*a7c0*/  @!P1 BRA `(.L_x_175) ;  /* 0xfffffffc00f09947 */ /* 0x004fea000383ffff */
[----:B------:R-:W-:Y:S05]  /*a7d0*/  BRA `(.L_x_176) ;  /* 0xffffff9c00fc7947 */ /* 0x000fea000383ffff */
.L_x_88:
[----:B----4-:R4:W1:Y:S02]  /*a7e0*/  SYNCS.PHASECHK.TRANS64.TRYWAIT P0, [R0+URZ+0x70], R2 ;  /* 0x00007002000075a7 */ /* 0x01086400080011ff */
[----:B-1----:R-:W-:Y:S05]  /*a7f0*/  @!P0 NANOSLEEP.SYNCS 0x989680 ;  /* 0x009896800000895d */ /* 0x002fea0003900000 */
[----:B------:R-:W1:Y:S02]  /*a800*/  @!P0 SYNCS.PHASECHK.TRANS64 P0, [R0+URZ+0x70], R2 ;  /* 0x00007002000085a7 */ /* 0x000e6400080010ff */
[----:B-1----:R-:W-:Y:S05]  /*a810*/  @!P0 BRA `(.L_x_88) ;  /* 0xfffffffc00f08947 */ /* 0x002fea000383ffff */
[----:B------:R-:W-:Y:S05]  /*a820*/  BRA `(.L_x_177) ;  /* 0xffffffa400187947 */ /* 0x000fea000383ffff */
.L_x_91:
[----:B------:R-:W-:Y:S07]  /*a830*/  MOV R0, UR4 ;  /* 0x0000000400007c02 */ /* 0x000fee0008000f00 */
.L_x_178:
[----:B-1----:R1:W4:Y:S02]  /*a840*/  SYNCS.PHASECHK.TRANS64.TRYWAIT P0, [R0+URZ+0x68], R2 ;  /* 0x00006802000075a7 */ /* 0x00232400080011ff */
[----:B----4-:R-:W-:Y:S05]  /*a850*/  @!P0 NANOSLEEP.SYNCS 0x989680 ;  /* 0x009896800000895d */ /* 0x010fea0003900000 */
[----:B------:R-:W4:Y:S02]  /*a860*/  @!P0 SYNCS.PHASECHK.TRANS64 P0, [R0+URZ+0x68], R2 ;  /* 0x00006802000085a7 */ /* 0x000f2400080010ff */
[----:B----4-:R-:W-:Y:S05]  /*a870*/  @!P0 BRA `(.L_x_178) ;  /* 0xfffffffc00f08947 */ /* 0x010fea000383ffff */
[----:B------:R-:W-:Y:S05]  /*a880*/  BRA `(.L_x_90) ;  /* 0xffffffa400f87947 */ /* 0x000fea000383ffff */
.L_x_94:
[----:B------:R-:W-:Y:S07]  /*a890*/  MOV R0, UR4 ;  /* 0x0000000400007c02 */ /* 0x000fee0008000f00 */
.L_x_179:
[----:B-1----:R1:W2:Y:S02]  /*a8a0*/  SYNCS.PHASECHK.TRANS64.TRYWAIT P0, [R0+URZ+0x40], R14 ;  /* 0x0000400e000075a7 */ /* 0x0022a400080011ff */
[----:B--2---:R-:W-:Y:S05]  /*a8b0*/  @!P0 NANOSLEEP.SYNCS 0x989680 ;  /* 0x009896800000895d */ /* 0x004fea0003900000 */
[----:B------:R-:W2:Y:S02]  /*a8c0*/  @!P0 SYNCS.PHASECHK.TRANS64 P0, [R0+URZ+0x40], R14 ;  /* 0x0000400e000085a7 */ /* 0x000ea400080010ff */
[----:B--2---:R-:W-:Y:S05]  /*a8d0*/  @!P0 BRA `(.L_x_179) ;  /* 0xfffffffc00f08947 */ /* 0x004fea000383ffff */
[----:B------:R-:W-:Y:S05]  /*a8e0*/  BRA `(.L_x_180) ;  /* 0xffffffa800707947 */ /* 0x000fea000383ffff */
.L_x_95:
[----:B------:R-:W-:Y:S07]  /*a8f0*/  MOV R0, UR4 ;  /* 0x0000000400007c02 */ /* 0x000fee0008000f00 */
.L_x_181:
[----:B-1----:R1:W2:Y:S02]  /*a900*/  SYNCS.PHASECHK.TRANS64.TRYWAIT P0, [R0+URZ+0x48], R14 ;  /* 0x0000480e000075a7 */ /* 0x0022a400080011ff */
[----:B--2---:R-:W-:Y:S05]  /*a910*/  @!P0 NANOSLEEP.SYNCS 0x989680 ;  /* 0x009896800000895d */ /* 0x004fea0003900000 */
[----:B------:R-:W2:Y:S02]  /*a920*/  @!P0 SYNCS.PHASECHK.TRANS64 P0, [R0+URZ+0x48], R14 ;  /* 0x0000480e000085a7 */ /* 0x000ea400080010ff */
[----:B--2---:R-:W-:Y:S05]  /*a930*/  @!P0 BRA `(.L_x_181) ;  /* 0xfffffffc00f08947 */ /* 0x004fea000383ffff */
[----:B------:R-:W-:Y:S05]  /*a940*/  BRA `(.L_x_182) ;  /* 0xffffffa800c87947 */ /* 0x000fea000383ffff */
.L_x_96:
[----:B------:R-:W-:Y:S07]  /*a950*/  MOV R0, UR4 ;  /* 0x0000000400007c02 */ /* 0x000fee0008000f00 */
.L_x_183:
[----:B-1----:R1:W2:Y:S02]  /*a960*/  SYNCS.PHASECHK.TRANS64.TRYWAIT P0, [R0+URZ+0x50], R14 ;  /* 0x0000500e000075a7 */ /* 0x0022a400080011ff */
[----:B--2---:R-:W-:Y:S05]  /*a970*/  @!P0 NANOSLEEP.SYNCS 0x989680 ;  /* 0x009896800000895d */ /* 0x004fea0003900000 */
[----:B------:R-:W2:Y:S02]  /*a980*/  @!P0 SYNCS.PHASECHK.TRANS64 P0, [R0+URZ+0x50], R14 ;  /* 0x0000500e000085a7 */ /* 0x000ea400080010ff */
[----:B--2---:R-:W-:Y:S05]  /*a990*/  @!P0 BRA `(.L_x_183) ;  /* 0xfffffffc00f08947 */ /* 0x004fea000383ffff */
[----:B------:R-:W-:Y:S05]  /*a9a0*/  BRA `(.L_x_184) ;  /* 0xffffffac00287947 */ /* 0x000fea000383ffff */
.L_x_97:
[----:B------:R-:W-:Y:S07]  /*a9b0*/  MOV R0, UR4 ;  /* 0x0000000400007c02 */ /* 0x000fee0008000f00 */
.L_x_185:
[----:B-1----:R1:W2:Y:S02]  /*a9c0*/  SYNCS.PHASECHK.TRANS64.TRYWAIT P0, [R0+URZ+0x58], R14 ;  /* 0x0000580e000075a7 */ /* 0x0022a400080011ff */
[----:B--2---:R-:W-:Y:S05]  /*a9d0*/  @!P0 NANOSLEEP.SYNCS 0x989680 ;  /* 0x009896800000895d */ /* 0x004fea0003900000 */
[----:B------:R-:W2:Y:S02]  /*a9e0*/  @!P0 SYNCS.PHASECHK.TRANS64 P0, [R0+URZ+0x58], R14 ;  /* 0x0000580e000085a7 */ /* 0x000ea400080010ff */
[----:B--2---:R-:W-:Y:S05]  /*a9f0*/  @!P0 BRA `(.L_x_185) ;  /* 0xfffffffc00f08947 */ /* 0x004fea000383ffff */
[----:B------:R-:W-:Y:S05]  /*aa00*/  BRA `(.L_x_186) ;  /* 0xffffffac00c87947 */ /* 0x000fea000383ffff */
.L_x_99:
[----:B------:R-:W-:-:S07]  /*aa10*/  MOV R0, UR4 ;  /* 0x0000000400007c02 */ /* 0x000fce0008000f00 */
.L_x_187:
[----:B-1----:R1:W2:Y:S02]  /*aa20*/  SYNCS.PHASECHK.TRANS64.TRYWAIT P0, [R0+URZ+0x40], R2 ;  /* 0x00004002000075a7 */ /* 0x0022a400080011ff */
[----:B--2---:R-:W-:Y:S05]  /*aa30*/  @!P0 NANOSLEEP.SYNCS 0x989680 ;  /* 0x009896800000895d */ /* 0x004fea0003900000 */
[----:B------:R-:W2:Y:S02]  /*aa40*/  @!P0 SYNCS.PHASECHK.TRANS64 P0, [R0+URZ+0x40], R2 ;  /* 0x00004002000085a7 */ /* 0x000ea400080010ff */
[----:B--2---:R-:W-:Y:S05]  /*aa50*/  @!P0 BRA `(.L_x_187) ;  /* 0xfffffffc00f08947 */ /* 0x004fea000383ffff */
[----:B------:R-:W-:Y:S05]  /*aa60*/  BRA `(.L_x_188) ;  /* 0xffffffb000507947 */ /* 0x000fea000383ffff */
.L_x_100:
[----:B-1----:R-:W-:-:S07]  /*aa70*/  MOV R0, UR4 ;  /* 0x0000000400007c02 */ /* 0x002fce0008000f00 */
.L_x_189:
[----:B-1----:R1:W2:Y:S02]  /*aa80*/  SYNCS.PHASECHK.TRANS64.TRYWAIT P0, [R0+URZ+0x48], R2 ;  /* 0x00004802000075a7 */ /* 0x0022a400080011ff */
[----:B--2---:R-:W-:Y:S05]  /*aa90*/  @!P0 NANOSLEEP.SYNCS 0x989680 ;  /* 0x009896800000895d */ /* 0x004fea0003900000 */
[----:B------:R-:W2:Y:S02]  /*aaa0*/  @!P0 SYNCS.PHASECHK.TRANS64 P0, [R0+URZ+0x48], R2 ;  /* 0x00004802000085a7 */ /* 0x000ea400080010ff */
[----:B--2---:R-:W-:Y:S05]  /*aab0*/  @!P0 BRA `(.L_x_189) ;  /* 0xfffffffc00f08947 */ /* 0x004fea000383ffff */
[----:B------:R-:W-:Y:S05]  /*aac0*/  BRA `(.L_x_190) ;  /* 0xffffffb000407947 */ /* 0x000fea000383ffff */
.L_x_101:
[----:B-1----:R-:W-:-:S07]  /*aad0*/  MOV R0, UR4 ;  /* 0x0000000400007c02 */ /* 0x002fce0008000f00 */
.L_x_191:
[----:B-1----:R1:W2:Y:S02]  /*aae0*/  SYNCS.PHASECHK.TRANS64.TRYWAIT P0, [R0+URZ+0x50], R2 ;  /* 0x00005002000075a7 */ /* 0x0022a400080011ff */
[----:B--2---:R-:W-:Y:S05]  /*aaf0*/  @!P0 NANOSLEEP.SYNCS 0x989680 ;  /* 0x009896800000895d */ /* 0x004fea0003900000 */
[----:B------:R-:W2:Y:S02]  /*ab00*/  @!P0 SYNCS.PHASECHK.TRANS64 P0, [R0+URZ+0x50], R2 ;  /* 0x00005002000085a7 */ /* 0x000ea400080010ff */
[----:B--2---:R-:W-:Y:S05]  /*ab10*/  @!P0 BRA `(.L_x_191) ;  /* 0xfffffffc00f08947 */ /* 0x004fea000383ffff */
[----:B------:R-:W-:Y:S05]  /*ab20*/  BRA `(.L_x_192) ;  /* 0xffffffb000307947 */ /* 0x000fea000383ffff */
.L_x_103:
[----:B--2---:R2:W3:Y:S02]  /*ab30*/  SYNCS.PHASECHK.TRANS64.TRYWAIT P0, [R0+URZ+0x70], R2 ;  /* 0x00007002000075a7 */ /* 0x0044e400080011ff */
[----:B---3--:R-:W-:Y:S05]  /*ab40*/  @!P0 NANOSLEEP.SYNCS 0x989680 ;  /* 0x009896800000895d */ /* 0x008fea0003900000 */
[----:B------:R-:W3:Y:S02]  /*ab50*/  @!P0 SYNCS.PHASECHK.TRANS64 P0, [R0+URZ+0x70], R2 ;  /* 0x00007002000085a7 */ /* 0x000ee400080010ff */
[----:B---3--:R-:W-:Y:S05]  /*ab60*/  @!P0 BRA `(.L_x_103) ;  /* 0xfffffffc00f08947 */ /* 0x008fea000383ffff */
[----:B------:R-:W-:Y:S05]  /*ab70*/  BRA `(.L_x_193) ;  /* 0xffffffb4000c7947 */ /* 0x000fea000383ffff */
.L_x_114:
[----:B-1----:R-:W-:Y:S04]  /*ab80*/  MOV R2, UR36 ;  /* 0x0000002400027c02 */ /* 0x002fe80008000f00 */
[----:B------:R1:W3:Y:S03]  /*ab90*/  SYNCS.PHASECHK.TRANS64.TRYWAIT P1, [R2+URZ+0x20], R3 ;  /* 0x00002003020075a7 */ /* 0x0002e600080211ff */
[----:B---3--:R-:W-:Y:S05]  /*aba0*/  @!P1 NANOSLEEP.SYNCS 0x989680 ;  /* 0x009896800000995d */ /* 0x008fea0003900000 */
[----:B------:R-:W3:Y:S02]  /*abb0*/  @!P1 SYNCS.PHASECHK.TRANS64 P1, [R2+URZ+0x20], R3 ;  /* 0x00002003020095a7 */ /* 0x000ee400080210ff */
[----:B---3--:R-:W-:Y:S05]  /*abc0*/  @!P1 BRA `(.L_x_114) ;  /* 0xfffffffc00ec9947 */ /* 0x008fea000383ffff */
[----:B------:R-:W-:Y:S05]  /*abd0*/  BRA `(.L_x_113) ;  /* 0xffffffc000187947 */ /* 0x000fea000383ffff */
.L_x_116:
[----:B-1----:R1:W4:Y:S02]  /*abe0*/  SYNCS.PHASECHK.TRANS64.TRYWAIT P0, [R112+URZ+0x90], R0 ;  /* 0x00009000700075a7 */ /* 0x00232400080011ff */
[----:B----4-:R-:W-:Y:S05]  /*abf0*/  @!P0 NANOSLEEP.SYNCS 0x989680 ;  /* 0x009896800000895d */ /* 0x010fea0003900000 */
[----:B------:R-:W4:Y:S02]  /*ac00*/  @!P0 SYNCS.PHASECHK.TRANS64 P0, [R112+URZ+0x90], R0 ;  /* 0x00009000700085a7 */ /* 0x000f2400080010ff */
[----:B----4-:R-:W-:Y:S05]  /*ac10*/  @!P0 BRA `(.L_x_116) ;  /* 0xfffffffc00f08947 */ /* 0x010fea000383ffff */
[----:B------:R-:W-:Y:S05]  /*ac20*/  BRA `(.L_x_115) ;  /* 0xffffffc000407947 */ /* 0x000fea000383ffff */
.L_x_125:
[----:B--2---:R2:W4:Y:S02]  /*ac30*/  SYNCS.PHASECHK.TRANS64.TRYWAIT P0, [R2+URZ+0x20], R0 ;  /* 0x00002000020075a7 */ /* 0x00452400080011ff */
[----:B----4-:R-:W-:Y:S05]  /*ac40*/  @!P0 NANOSLEEP.SYNCS 0x989680 ;  /* 0x009896800000895d */ /* 0x010fea0003900000 */
[----:B------:R-:W4:Y:S02]  /*ac50*/  @!P0 SYNCS.PHASECHK.TRANS64 P0, [R2+URZ+0x20], R0 ;  /* 0x00002000020085a7 */ /* 0x000f2400080010ff */
[----:B----4-:R-:W-:Y:S05]  /*ac60*/  @!P0 BRA `(.L_x_125) ;  /* 0xfffffffc00f08947 */ /* 0x010fea000383ffff */
[----:B------:R-:W-:Y:S05]  /*ac70*/  BRA `(.L_x_124) ;  /* 0xffffffcc002c7947 */ /* 0x000fea000383ffff */
.L_x_133:
[----:B--2---:R2:W4:Y:S02]  /*ac80*/  SYNCS.PHASECHK.TRANS64.TRYWAIT P0, [R0+URZ+0x20], R6 ;  /* 0x00002006000075a7 */ /* 0x00452400080011ff */
[----:B----4-:R-:W-:Y:S05]  /*ac90*/  @!P0 NANOSLEEP.SYNCS 0x989680 ;  /* 0x009896800000895d */ /* 0x010fea0003900000 */
[----:B------:R-:W4:Y:S02]  /*aca0*/  @!P0 SYNCS.PHASECHK.TRANS64 P0, [R0+URZ+0x20], R6 ;  /* 0x00002006000085a7 */ /* 0x000f2400080010ff */
[----:B----4-:R-:W-:Y:S05]  /*acb0*/  @!P0 BRA `(.L_x_133) ;  /* 0xfffffffc00f08947 */ /* 0x010fea000383ffff */
[----:B------:R-:W-:Y:S05]  /*acc0*/  BRA `(.L_x_132) ;  /* 0xffffffd800407947 */ /* 0x000fea000383ffff */
.L_x_141:
[----:B--2---:R2:W4:Y:S02]  /*acd0*/  SYNCS.PHASECHK.TRANS64.TRYWAIT P0, [R0+URZ+0x20], R5 ;  /* 0x00002005000075a7 */ /* 0x00452400080011ff */
[----:B----4-:R-:W-:Y:S05]  /*ace0*/  @!P0 NANOSLEEP.SYNCS 0x989680 ;  /* 0x009896800000895d */ /* 0x010fea0003900000 */
[----:B------:R-:W4:Y:S02]  /*acf0*/  @!P0 SYNCS.PHASECHK.TRANS64 P0, [R0+URZ+0x20], R5 ;  /* 0x00002005000085a7 */ /* 0x000f2400080010ff */
[----:B----4-:R-:W-:Y:S05]  /*ad00*/  @!P0 BRA `(.L_x_141) ;  /* 0xfffffffc00f08947 */ /* 0x010fea000383ffff */
[----:B------:R-:W-:Y:S05]  /*ad10*/  BRA `(.L_x_140) ;  /* 0xffffffe400547947 */ /* 0x000fea000383ffff */
        .weak           $__internal_0_$__cuda_sm10x_tcgen05_guardrail_trap_col_being_dealloced_not_returned_by_alloc
        .type           $__internal_0_$__cuda_sm10x_tcgen05_guardrail_trap_col_being_dealloced_not_returned_by_alloc,@function
        .size           $__internal_0_$__cuda_sm10x_tcgen05_guardrail_trap_col_being_dealloced_not_returned_by_alloc,($__internal_1_$__cuda_sm10x_tcgen05_guardrail_trap_phase_invalid_during_alloc - $__internal_0_$__cuda_sm10x_tcgen05_guardrail_trap_col_being_dealloced_not_returned_by_alloc)
$__internal_0_$__cuda_sm10x_tcgen05_guardrail_trap_col_being_dealloced_not_returned_by_alloc:
[----:B------:R-:W-:Y:S05]  /*ad20*/  BPT.TRAP 0x1 ;  /* 0x000000040000795c */ /* 0x000fea0000300000 */
[----:B------:R-:W-:-:S04]  /*ad30*/  HFMA2 R3, -RZ, RZ, 0, 0 ;  /* 0x00000000ff037431 */ /* 0x000fc800000001ff */
[----:B------:R-:W-:Y:S05]  /*ad40*/  RET.REL.NODEC R2 `(_ZN7cutlass13device_kernelINS_4gemm6kernel13GemmUniversalIN4cute5tupleIJiiiiEEENS1_10collective13CollectiveMmaINS1_35MainloopSm100TmaUmmaWarpSpecializedILi2ELi2ELi4ENS5_IJNS4_1CILi2EEENSA_ILi1EEESC_EEEEENS5_IJNSA_ILi128EEENSA_ILi256EEESG_EEENS_6half_tENS5_IJlSC_lEEESI_SJ_NS4_8TiledMMAINS4_8MMA_AtomIJNS4_26SM100_MMA_F16BF16_2x1SM_SSISI_SI_fLi128ELi256ELNS4_4UMMA5MajorE0ELSO_0ELNSN_7ScaleInE0ELSP_0EEEEEENS4_6LayoutINS5_IJSC_SC_SC_EEENS5_IJNSA_ILi0EEESU_SU_EEEEENS5_IJNS4_10UnderscoreESX_SX_EEEEENS4_18SM100_TMA_2SM_LOADENS4_14ComposedLayoutINS4_7SwizzleILi3ELi4ELi3EEENS4_18smem_ptr_flag_bitsILi16EEENSS_INS5_IJNSA_ILi8EEENSA_ILi64EEEEEENS5_IJS17_SC_EEEEEEEvNS4_8identityES10_S1B_vS1C_EENS_8epilogue10collective18CollectiveEpilogueINS1E_23Sm100TmaWarpSpecializedILi4ELi2ELi32ELb1ELb0EEEJNS5_IJS17_SG_SG_EEENS5_IJNSS_IS17_SC_EENSS_INS5_IJNSA_ILi32EEESB_EEENS5_IJSC_SF_EEEEEEEESI_SJ_SI_SJ_NS1E_6fusion15FusionCallbacksIS1I_NS1Q_17LinearCombinationISI_fSI_fLNS_15FloatRoundStyleE2EEES1J_S1P_JEEENS4_5SM1004TMEM4LOAD26SM100_TMEM_LOAD_32dp32b32xENS4_13SM90_TMA_LOADENS11_INS12_ILi2ELi4ELi3EEES15_NSS_INS5_IJS16_S1L_EEENS5_IJS1L_SC_EEEEEEENS4_39AutoVectorizingCopyWithAssumedAlignmentILi128EEENS4_14SM90_TMA_STOREES25_S27_S27_EEEvvEEEEvNT_6ParamsE) ;  /* 0xffffff5002ac7950 */ /* 0x000fea0003c3ffff */
        .weak           $__internal_1_$__cuda_sm10x_tcgen05_guardrail_trap_phase_invalid_during_alloc
        .type           $__internal_1_$__cuda_sm10x_tcgen05_guardrail_trap_phase_invalid_during_alloc,@function
        .size           $__internal_1_$__cuda_sm10x_tcgen05_guardrail_trap_phase_invalid_during_alloc,($__internal_2_$__cuda_sm10x_tcgen05_guardrail_trap_unallocated_columns_being_dealloced - $__internal_1_$__cuda_sm10x_tcgen05_guardrail_trap_phase_invalid_during_alloc)
$__internal_1_$__cuda_sm10x_tcgen05_guardrail_trap_phase_invalid_during_alloc:
[----:B------:R-:W-:Y:S05]  /*ad50*/  BPT.TRAP 0x1 ;  /* 0x000000040000795c */ /* 0x000fea0000300000 */
[----:B------:R-:W-:-:S04]  /*ad60*/  MOV R3, 0x0 ;  /* 0x0000000000037802 */ /* 0x000fc80000000f00 */
[----:B------:R-:W-:Y:S05]  /*ad70*/  RET.REL.NODEC R2 `(_ZN7cutlass13device_kernelINS_4gemm6kernel13GemmUniversalIN4cute5tupleIJiiiiEEENS1_10collective13CollectiveMmaINS1_35MainloopSm100TmaUmmaWarpSpecializedILi2ELi2ELi4ENS5_IJNS4_1CILi2EEENSA_ILi1EEESC_EEEEENS5_IJNSA_ILi128EEENSA_ILi256EEESG_EEENS_6half_tENS5_IJlSC_lEEESI_SJ_NS4_8TiledMMAINS4_8MMA_AtomIJNS4_26SM100_MMA_F16BF16_2x1SM_SSISI_SI_fLi128ELi256ELNS4_4UMMA5MajorE0ELSO_0ELNSN_7ScaleInE0ELSP_0EEEEEENS4_6LayoutINS5_IJSC_SC_SC_EEENS5_IJNSA_ILi0EEESU_SU_EEEEENS5_IJNS4_10UnderscoreESX_SX_EEEEENS4_18SM100_TMA_2SM_LOADENS4_14ComposedLayoutINS4_7SwizzleILi3ELi4ELi3EEENS4_18smem_ptr_flag_bitsILi16EEENSS_INS5_IJNSA_ILi8EEENSA_ILi64EEEEEENS5_IJS17_SC_EEEEEEEvNS4_8identityES10_S1B_vS1C_EENS_8epilogue10collective18CollectiveEpilogueINS1E_23Sm100TmaWarpSpecializedILi4ELi2ELi32ELb1ELb0EEEJNS5_IJS17_SG_SG_EEENS5_IJNSS_IS17_SC_EENSS_INS5_IJNSA_ILi32EEESB_EEENS5_IJSC_SF_EEEEEEEESI_SJ_SI_SJ_NS1E_6fusion15FusionCallbacksIS1I_NS1Q_17LinearCombinationISI_fSI_fLNS_15FloatRoundStyleE2EEES1J_S1P_JEEENS4_5SM1004TMEM4LOAD26SM100_TMEM_LOAD_32dp32b32xENS4_13SM90_TMA_LOADENS11_INS12_ILi2ELi4ELi3EEES15_NSS_INS5_IJS16_S1L_EEENS5_IJS1L_SC_EEEEEEENS4_39AutoVectorizingCopyWithAssumedAlignmentILi128EEENS4_14SM90_TMA_STOREES25_S27_S27_EEEvvEEEEvNT_6ParamsE) ;  /* 0xffffff5002a07950 */ /* 0x000fea0003c3ffff */
        .weak           $__internal_2_$__cuda_sm10x_tcgen05_guardrail_trap_unallocated_columns_being_dealloced
        .type           $__internal_2_$__cuda_sm10x_tcgen05_guardrail_trap_unallocated_columns_being_dealloced,@function
        .size           $__internal_2_$__cuda_sm10x_tcgen05_guardrail_trap_unallocated_columns_being_dealloced,(.L_x_195 - $__internal_2_$__cuda_sm10x_tcgen05_guardrail_trap_unallocated_columns_being_dealloced)
$__internal_2_$__cuda_sm10x_tcgen05_guardrail_trap_unallocated_columns_being_dealloced:
[----:B------:R-:W-:Y:S05]  /*ad80*/  BPT.TRAP 0x1 ;  /* 0x000000040000795c */ /* 0x000fea0000300000 */
[----:B------:R-:W-:-:S04]  /*ad90*/  HFMA2 R3, -RZ, RZ, 0, 0 ;  /* 0x00000000ff037431 */ /* 0x000fc800000001ff */
[----:B------:R-:W-:Y:S05]  /*ada0*/  RET.REL.NODEC R2 `(_ZN7cutlass13device_kernelINS_4gemm6kernel13GemmUniversalIN4cute5tupleIJiiiiEEENS1_10collective13CollectiveMmaINS1_35MainloopSm100TmaUmmaWarpSpecializedILi2ELi2ELi4ENS5_IJNS4_1CILi2EEENSA_ILi1EEESC_EEEEENS5_IJNSA_ILi128EEENSA_ILi256EEESG_EEENS_6half_tENS5_IJlSC_lEEESI_SJ_NS4_8TiledMMAINS4_8MMA_AtomIJNS4_26SM100_MMA_F16BF16_2x1SM_SSISI_SI_fLi128ELi256ELNS4_4UMMA5MajorE0ELSO_0ELNSN_7ScaleInE0ELSP_0EEEEEENS4_6LayoutINS5_IJSC_SC_SC_EEENS5_IJNSA_ILi0EEESU_SU_EEEEENS5_IJNS4_10UnderscoreESX_SX_EEEEENS4_18SM100_TMA_2SM_LOADENS4_14ComposedLayoutINS4_7SwizzleILi3ELi4ELi3EEENS4_18smem_ptr_flag_bitsILi16EEENSS_INS5_IJNSA_ILi8EEENSA_ILi64EEEEEENS5_IJS17_SC_EEEEEEEvNS4_8identityES10_S1B_vS1C_EENS_8epilogue10collective18CollectiveEpilogueINS1E_23Sm100TmaWarpSpecializedILi4ELi2ELi32ELb1ELb0EEEJNS5_IJS17_SG_SG_EEENS5_IJNSS_IS17_SC_EENSS_INS5_IJNSA_ILi32EEESB_EEENS5_IJSC_SF_EEEEEEEESI_SJ_SI_SJ_NS1E_6fusion15FusionCallbacksIS1I_NS1Q_17LinearCombinationISI_fSI_fLNS_15FloatRoundStyleE2EEES1J_S1P_JEEENS4_5SM1004TMEM4LOAD26SM100_TMEM_LOAD_32dp32b32xENS4_13SM90_TMA_LOADENS11_INS12_ILi2ELi4ELi3EEES15_NSS_INS5_IJS16_S1L_EEENS5_IJS1L_SC_EEEEEEENS4_39AutoVectorizingCopyWithAssumedAlignmentILi128EEENS4_14SM90_TMA_STOREES25_S27_S27_EEEvvEEEEvNT_6ParamsE) ;  /* 0xffffff5002947950 */ /* 0x000fea0003c3ffff */
.L_x_194:
[----:B------:R-:W-:-:S00]  /*adb0*/  BRA `(.L_x_194) ;  /* 0xfffffffc00fc7947 */ /* 0x000fc0000383ffff */
[----:B------:R-:W-:-:S00]  /*adc0*/  NOP ;  /* 0x0000000000007918 */ /* 0x000fc00000000000 */
        /* <DEDUP_REMOVED lines=11> */
.L_x_195:


//--------------------- .nv.global.init           --------------------------
	.section	.nv.global.init,"aw",@progbits
.nv.global.init:
	.type		$str$27,@object
	.size		$str$27,($str$28 - $str$27)
$str$27:
        /*0000*/ 	.byte	0x28, 0x61, 0x64, 0x64, 0x72, 0x65, 0x73, 0x73, 0x20, 0x26, 0x20, 0x6d, 0x61, 0x73, 0x6b, 0x29
        /*0010*/ 	.byte	0x20, 0x3d, 0x3d, 0x20, 0x30, 0x00
	.type		$str$28,@object
	.size		$str$28,($str$26 - $str$28)
$str$28:
        /*0016*/ 	.byte	0x2f, 0x74, 0x6d, 0x70, 0x2f, 0x63, 0x75, 0x74, 0x6c, 0x61, 0x73, 0x73, 0x5f, 0x73, 0x77, 0x65
        /*0026*/ 	.byte	0x65, 0x70, 0x5f, 0x73, 0x72, 0x63, 0x2f, 0x69, 0x6e, 0x63, 0x6c, 0x75, 0x64, 0x65, 0x2f, 0x63
        /*0036*/ 	.byte	0x75, 0x74, 0x65, 0x2f, 0x70, 0x6f, 0x69, 0x6e, 0x74, 0x65, 0x72, 0x5f, 0x66, 0x6c, 0x61, 0x67
        /*0046*/ 	.byte	0x67, 0x65, 0x64, 0x2e, 0x68, 0x70, 0x70, 0x00
	.type		$str$26,@object
	.size		$str$26,($str$25 - $str$26)
$str$26:
        /*004e*/ 	.byte	0x2f, 0x74, 0x6d, 0x70, 0x2f, 0x63, 0x75, 0x74, 0x6c, 0x61, 0x73, 0x73, 0x5f, 0x73, 0x77, 0x65
        /*005e*/ 	.byte	0x65, 0x70, 0x5f, 0x73, 0x72, 0x63, 0x2f, 0x69, 0x6e, 0x63, 0x6c, 0x75, 0x64, 0x65, 0x2f, 0x63
        /*006e*/ 	.byte	0x75, 0x74, 0x65, 0x2f, 0x61, 0x74, 0x6f, 0x6d, 0x2f, 0x63, 0x6f, 0x70, 0x79, 0x5f, 0x74, 0x72
        /*007e*/ 	.byte	0x61, 0x69, 0x74, 0x73, 0x5f, 0x73, 0x6d, 0x31, 0x30, 0x30, 0x2e, 0x68, 0x70, 0x70, 0x00
	.type		$str$25,@object
	.size		$str$25,(__unnamed_1 - $str$25)
$str$25:
        /*008d*/ 	.byte	0x28, 0x28, 0x75, 0x69, 0x6e, 0x74, 0x33, 0x32, 0x5f, 0x74, 0x28, 0x74, 0x68, 0x72, 0x65, 0x61
        /*009d*/ 	.byte	0x64, 0x49, 0x64, 0x78, 0x2e, 0x78, 0x29, 0x20, 0x2f, 0x20, 0x33, 0x32, 0x29, 0x20, 0x25, 0x20
        /*00ad*/ 	.byte	0x34, 0x29, 0x20, 0x3d, 0x3d, 0x20, 0x28, 0x28, 0x28, 0x74, 0x6d, 0x65, 0x6d, 0x5f, 0x61, 0x64
        /*00bd*/ 	.byte	0x64, 0x72, 0x20, 0x3e, 0x3e, 0x20, 0x31, 0x36, 0x29, 0x20, 0x2f, 0x20, 0x33, 0x32, 0x29, 0x20
        /*00cd*/ 	.byte	0x25, 0x20, 0x34, 0x29, 0x00
	.type		__unnamed_1,@object
	.size		__unnamed_1,(__unnamed_2 - __unnamed_1)
__unnamed_1:
        /*00d2*/ 	.byte	0x61, 0x75, 0x74, 0x6f, 0x20, 0x63, 0x75, 0x74, 0x65, 0x3a, 0x3a, 0x61, 0x73, 0x5f, 0x70, 0x6f
        /* <DEDUP_REMOVED lines=24> */
        /*0262*/ 	.byte	0x39, 0x36, 0x3e, 0x3e, 0x3e, 0x3e, 0x5d, 0x00
	.type		__unnamed_2,@object
	.size		__unnamed_2,(.L_2 - __unnamed_2)
__unnamed_2:
        /* <DEDUP_REMOVED lines=42> */
        /*050a*/ 	.byte	0x3e, 0x3e, 0x5d, 0x00
.L_2:


//--------------------- .nv.shared._ZN7cutlass13device_kernelINS_4gemm6kernel13GemmUniversalIN4cute5tupleIJiiiiEEENS1_10collective13CollectiveMmaINS1_35MainloopSm100TmaUmmaWarpSpecializedILi2ELi2ELi4ENS5_IJNS4_1CILi2EEENSA_ILi1EEESC_EEEEENS5_IJNSA_ILi128EEENSA_ILi256EEESG_EEENS_6half_tENS5_IJlSC_lEEESI_SJ_NS4_8TiledMMAINS4_8MMA_AtomIJNS4_26SM100_MMA_F16BF16_2x1SM_SSISI_SI_fLi128ELi256ELNS4_4UMMA5MajorE0ELSO_0ELNSN_7ScaleInE0ELSP_0EEEEEENS4_6LayoutINS5_IJSC_SC_SC_EEENS5_IJNSA_ILi0EEESU_SU_EEEEENS5_IJNS4_10UnderscoreESX_SX_EEEEENS4_18SM100_TMA_2SM_LOADENS4_14ComposedLayoutINS4_7SwizzleILi3ELi4ELi3EEENS4_18smem_ptr_flag_bitsILi16EEENSS_INS5_IJNSA_ILi8EEENSA_ILi64EEEEEENS5_IJS17_SC_EEEEEEEvNS4_8identityES10_S1B_vS1C_EENS_8epilogue10collective18CollectiveEpilogueINS1E_23Sm100TmaWarpSpecializedILi4ELi2ELi32ELb1ELb0EEEJNS5_IJS17_SG_SG_EEENS5_IJNSS_IS17_SC_EENSS_INS5_IJNSA_ILi32EEESB_EEENS5_IJSC_SF_EEEEEEEESI_SJ_SI_SJ_NS1E_6fusion15FusionCallbacksIS1I_NS1Q_17LinearCombinationISI_fSI_fLNS_15FloatRoundStyleE2EEES1J_S1P_JEEENS4_5SM1004TMEM4LOAD26SM100_TMEM_LOAD_32dp32b32xENS4_13SM90_TMA_LOADENS11_INS12_ILi2ELi4ELi3EEES15_NSS_INS5_IJS16_S1L_EEENS5_IJS1L_SC_EEEEEEENS4_39AutoVectorizingCopyWithAssumedAlignmentILi128EEENS4_14SM90_TMA_STOREES25_S27_S27_EEEvvEEEEvNT_6ParamsE --------------------------
	.section	.nv.shared._ZN7cutlass13device_kernelINS_4gemm6kernel13GemmUniversalIN4cute5tupleIJiiiiEEENS1_10collective13CollectiveMmaINS1_35MainloopSm100TmaUmmaWarpSpecializedILi2ELi2ELi4ENS5_IJNS4_1CILi2EEENSA_ILi1EEESC_EEEEENS5_IJNSA_ILi128EEENSA_ILi256EEESG_EEENS_6half_tENS5_IJlSC_lEEESI_SJ_NS4_8TiledMMAINS4_8MMA_AtomIJNS4_26SM100_MMA_F16BF16_2x1SM_SSISI_SI_fLi128ELi256ELNS4_4UMMA5MajorE0ELSO_0ELNSN_7ScaleInE0ELSP_0EEEEEENS4_6LayoutINS5_IJSC_SC_SC_EEENS5_IJNSA_ILi0EEESU_SU_EEEEENS5_IJNS4_10UnderscoreESX_SX_EEEEENS4_18SM100_TMA_2SM_LOADENS4_14ComposedLayoutINS4_7SwizzleILi3ELi4ELi3EEENS4_18smem_ptr_flag_bitsILi16EEENSS_INS5_IJNSA_ILi8EEENSA_ILi64EEEEEENS5_IJS17_SC_EEEEEEEvNS4_8identityES10_S1B_vS1C_EENS_8epilogue10collective18CollectiveEpilogueINS1E_23Sm100TmaWarpSpecializedILi4ELi2ELi32ELb1ELb0EEEJNS5_IJS17_SG_SG_EEENS5_IJNSS_IS17_SC_EENSS_INS5_IJNSA_ILi32EEESB_EEENS5_IJSC_SF_EEEEEEEESI_SJ_SI_SJ_NS1E_6fusion15FusionCallbacksIS1I_NS1Q_17LinearCombinationISI_fSI_fLNS_15FloatRoundStyleE2EEES1J_S1P_JEEENS4_5SM1004TMEM4LOAD26SM100_TMEM_LOAD_32dp32b32xENS4_13SM90_TMA_LOADENS11_INS12_ILi2ELi4ELi3EEES15_NSS_INS5_IJS16_S1L_EEENS5_IJS1L_SC_EEEEEEENS4_39AutoVectorizingCopyWithAssumedAlignmentILi128EEENS4_14SM90_TMA_STOREES25_S27_S27_EEEvvEEEEvNT_6ParamsE,"aw",@nobits
	.sectionflags	@""
	.align	16
	.zero		1024


//--------------------- .nv.shared.reserved.0     --------------------------
	.section	.nv.shared.reserved.0,"aw",@nobits
	.weak		__nv_reservedSMEM_offset_0_alias
	.size		__nv_reservedSMEM_offset_0_alias, 0, 64
	.other		__nv_reservedSMEM_offset_0_alias,@"STO_CUDA_RESERVED_SHARED STV_DEFAULT"
__nv_reservedSMEM_offset_0_alias:
	.zero		0
.nv.shared.reserved.0:
	.zero		64
	.weak		__nv_reservedSMEM_tcgen05_partition
	.type		__nv_reservedSMEM_tcgen05_partition,@object
	.size		__nv_reservedSMEM_tcgen05_partition,(.L_0 - __nv_reservedSMEM_tcgen05_partition)
__nv_reservedSMEM_tcgen05_partition:
	.zero		32
.L_0:


//--------------------- .nv.global                --------------------------
	.section	.nv.global,"aw",@nobits
.nv.global:
	.type		_ZN40_INTERNAL_062af40e_4_k_cu_78e6eb19_119824cute1_E,@object
	.size		_ZN40_INTERNAL_062af40e_4_k_cu_78e6eb19_119824cute1_E,(_ZN40_INTERNAL_062af40e_4_k_cu_78e6eb19_119824cuda3std3__45__cpo6cbeginE - _ZN40_INTERNAL_062af40e_4_k_cu_78e6eb19_119824cute1_E)
_ZN40_INTERNAL_062af40e_4_k_cu_78e6eb19_119824cute1_E:
	.zero		1
	.type		_ZN40_INTERNAL_062af40e_4_k_cu_78e6eb19_119824cuda3std3__45__cpo6cbeginE,@object
	.size		_ZN40_INTERNAL_062af40e_4_k_cu_78e6eb19_119824cuda3std3__45__cpo6cbeginE,(_ZN40_INTERNAL_062af40e_4_k_cu_78e6eb19_119824cuda3std3__48in_placeE - _ZN40_INTERNAL_062af40e_4_k_cu_78e6eb19_119824cuda3std3__45__cpo6cbeginE)
_ZN40_INTERNAL_062af40e_4_k_cu_78e6eb19_119824cuda3std3__45__cpo6cbeginE:
	.zero		1
	.type		_ZN40_INTERNAL_062af40e_4_k_cu_78e6eb19_119824cuda3std3__48in_placeE,@object
	.size		_ZN40_INTERNAL_062af40e_4_k_cu_78e6eb19_119824cuda3std3__48in_placeE,(_ZN40_INTERNAL_062af40e_4_k_cu_78e6eb19_119824cuda3std6ranges3__45__cpo9iter_moveE - _ZN40_INTERNAL_062af40e_4_k_cu_78e6eb19_119824cuda3std3__48in_placeE)
_ZN40_INTERNAL_062af40e_4_k_cu_78e6eb19_119824cuda3std3__48in_placeE:
	.zero		1
	.type		_ZN40_INTERNAL_062af40e_4_k_cu_78e6eb19_119824cuda3std6ranges3__45__cpo9iter_moveE,@object
	.size		_ZN40_INTERNAL_062af40e_4_k_cu_78e6eb19_119824cuda3std6ranges3__45__cpo9iter_moveE,(_ZN40_INTERNAL_062af40e_4_k_cu_78e6eb19_119824cuda3std3__45__cpo5beginE - _ZN40_INTERNAL_062af40e_4_k_cu_78e6eb19_119824cuda3std6ranges3__45__cpo9iter_moveE)
_ZN40_INTERNAL_062af40e_4_k_cu_78e6eb19_119824cuda3std6ranges3__45__cpo9iter_moveE:
	.zero		1
	.type		_ZN40_INTERNAL_062af40e_4_k_cu_78e6eb19_119824cuda3std3__45__cpo5beginE,@object
	.size		_ZN40_INTERNAL_062af40e_4_k_cu_78e6eb19_119824cuda3std3__45__cpo5beginE,(_ZN40_INTERNAL_062af40e_4_k_cu_78e6eb19_119824cuda3std3__442_GLOBAL__N__062af40e_4_k_cu_78e6eb19_119826ignoreE - _ZN40_INTERNAL_062af40e_4_k_cu_78e6eb19_119824cuda3std3__45__cpo5beginE)
_ZN40_INTERNAL_062af40e_4_k_cu_78e6eb19_119824cuda3std3__45__cpo5beginE:
	.zero		1
	.type		_ZN40_INTERNAL_062af40e_4_k_cu_78e6eb19_119824cuda3std3__442_GLOBAL__N__062af40e_4_k_cu_78e6eb19_119826ignoreE,@object
	.size		_ZN40_INTERNAL_062af40e_4_k_cu_78e6eb19_119824cuda3std3__442_GLOBAL__N__062af40e_4_k_cu_78e6eb19_119826ignoreE,(_ZN40_INTERNAL_062af40e_4_k_cu_78e6eb19_119824cute7productE - _ZN40_INTERNAL_062af40e_4_k_cu_78e6eb19_119824cuda3std3__442_GLOBAL__N__062af40e_4_k_cu_78e6eb19_119826ignoreE)
_ZN40_INTERNAL_062af40e_4_k_cu_78e6eb19_119824cuda3std3__442_GLOBAL__N__062af40e_4_k_cu_78e6eb19_119826ignoreE:
	.zero		1
	.type		_ZN40_INTERNAL_062af40e_4_k_cu_78e6eb19_119824cute7productE,@object
	.size		_ZN40_INTERNAL_062af40e_4_k_cu_78e6eb19_119824cute7productE,(_ZN40_INTERNAL_062af40e_4_k_cu_78e6eb19_119824cuda3std3__45__cpo3endE - _ZN40_INTERNAL_062af40e_4_k_cu_78e6eb19_119824cute7productE)
_ZN40_INTERNAL_062af40e_4_k_cu_78e6eb19_119824cute7productE:
	.zero		1
	.type		_ZN40_INTERNAL_062af40e_4_k_cu_78e6eb19_119824cuda3std3__45__cpo3endE,@object
	.size		_ZN40_INTERNAL_062af40e_4_k_cu_78e6eb19_119824cuda3std3__45__cpo3endE,(_ZN40_INTERNAL_062af40e_4_k_cu_78e6eb19_119824cuda3std3__419piecewise_constructE - _ZN40_INTERNAL_062af40e_4_k_cu_78e6eb19_119824cuda3std3__45__cpo3endE)
_ZN40_INTERNAL_062af40e_4_k_cu_78e6eb19_119824cuda3std3__45__cpo3endE:
	.zero		1
	.type		_ZN40_INTERNAL_062af40e_4_k_cu_78e6eb19_119824cuda3std3__419piecewise_constructE,@object
	.size		_ZN40_INTERNAL_062af40e_4_k_cu_78e6eb19_119824cuda3std3__419piecewise_constructE,(_ZN40_INTERNAL_062af40e_4_k_cu_78e6eb19_119824cuda3std3__45__cpo4cendE - _ZN40_INTERNAL_062af40e_4_k_cu_78e6eb19_119824cuda3std3__419piecewise_constructE)
_ZN40_INTERNAL_062af40e_4_k_cu_78e6eb19_119824cuda3std3__419piecewise_constructE:
	.zero		1
	.type		_ZN40_INTERNAL_062af40e_4_k_cu_78e6eb19_119824cuda3std3__45__cpo4cendE,@object
	.size		_ZN40_INTERNAL_062af40e_4_k_cu_78e6eb19_119824cuda3std3__45__cpo4cendE,(_ZN40_INTERNAL_062af40e_4_k_cu_78e6eb19_119824cuda3std6ranges3__45__cpo4swapE - _ZN40_INTERNAL_062af40e_4_k_cu_78e6eb19_119824cuda3std3__45__cpo4cendE)
_ZN40_INTERNAL_062af40e_4_k_cu_78e6eb19_119824cuda3std3__45__cpo4cendE:
	.zero		1
	.type		_ZN40_INTERNAL_062af40e_4_k_cu_78e6eb19_119824cuda3std6ranges3__45__cpo4swapE,@object
	.size		_ZN40_INTERNAL_062af40e_4_k_cu_78e6eb19_119824cuda3std6ranges3__45__cpo4swapE,(.L_10 - _ZN40_INTERNAL_062af40e_4_k_cu_78e6eb19_119824cuda3std6ranges3__45__cpo4swapE)
_ZN40_INTERNAL_062af40e_4_k_cu_78e6eb19_119824cuda3std6ranges3__45__cpo4swapE:
	.zero		1
.L_10:


//--------------------- .nv.constant0._ZN7cutlass13device_kernelINS_4gemm6kernel13GemmUniversalIN4cute5tupleIJiiiiEEENS1_10collective13CollectiveMmaINS1_35MainloopSm100TmaUmmaWarpSpecializedILi2ELi2ELi4ENS5_IJNS4_1CILi2EEENSA_ILi1EEESC_EEEEENS5_IJNSA_ILi128EEENSA_ILi256EEESG_EEENS_6half_tENS5_IJlSC_lEEESI_SJ_NS4_8TiledMMAINS4_8MMA_AtomIJNS4_26SM100_MMA_F16BF16_2x1SM_SSISI_SI_fLi128ELi256ELNS4_4UMMA5MajorE0ELSO_0ELNSN_7ScaleInE0ELSP_0EEEEEENS4_6LayoutINS5_IJSC_SC_SC_EEENS5_IJNSA_ILi0EEESU_SU_EEEEENS5_IJNS4_10UnderscoreESX_SX_EEEEENS4_18SM100_TMA_2SM_LOADENS4_14ComposedLayoutINS4_7SwizzleILi3ELi4ELi3EEENS4_18smem_ptr_flag_bitsILi16EEENSS_INS5_IJNSA_ILi8EEENSA_ILi64EEEEEENS5_IJS17_SC_EEEEEEEvNS4_8identityES10_S1B_vS1C_EENS_8epilogue10collective18CollectiveEpilogueINS1E_23Sm100TmaWarpSpecializedILi4ELi2ELi32ELb1ELb0EEEJNS5_IJS17_SG_SG_EEENS5_IJNSS_IS17_SC_EENSS_INS5_IJNSA_ILi32EEESB_EEENS5_IJSC_SF_EEEEEEEESI_SJ_SI_SJ_NS1E_6fusion15FusionCallbacksIS1I_NS1Q_17LinearCombinationISI_fSI_fLNS_15FloatRoundStyleE2EEES1J_S1P_JEEENS4_5SM1004TMEM4LOAD26SM100_TMEM_LOAD_32dp32b32xENS4_13SM90_TMA_LOADENS11_INS12_ILi2ELi4ELi3EEES15_NSS_INS5_IJS16_S1L_EEENS5_IJS1L_SC_EEEEEEENS4_39AutoVectorizingCopyWithAssumedAlignmentILi128EEENS4_14SM90_TMA_STOREES25_S27_S27_EEEvvEEEEvNT_6ParamsE --------------------------
	.section	.nv.constant0._ZN7cutlass13device_kernelINS_4gemm6kernel13GemmUniversalIN4cute5tupleIJiiiiEEENS1_10collective13CollectiveMmaINS1_35MainloopSm100TmaUmmaWarpSpecializedILi2ELi2ELi4ENS5_IJNS4_1CILi2EEENSA_ILi1EEESC_EEEEENS5_IJNSA_ILi128EEENSA_ILi256EEESG_EEENS_6half_tENS5_IJlSC_lEEESI_SJ_NS4_8TiledMMAINS4_8MMA_AtomIJNS4_26SM100_MMA_F16BF16_2x1SM_SSISI_SI_fLi128ELi256ELNS4_4UMMA5MajorE0ELSO_0ELNSN_7ScaleInE0ELSP_0EEEEEENS4_6LayoutINS5_IJSC_SC_SC_EEENS5_IJNSA_ILi0EEESU_SU_EEEEENS5_IJNS4_10UnderscoreESX_SX_EEEEENS4_18SM100_TMA_2SM_LOADENS4_14ComposedLayoutINS4_7SwizzleILi3ELi4ELi3EEENS4_18smem_ptr_flag_bitsILi16EEENSS_INS5_IJNSA_ILi8EEENSA_ILi64EEEEEENS5_IJS17_SC_EEEEEEEvNS4_8identityES10_S1B_vS1C_EENS_8epilogue10collective18CollectiveEpilogueINS1E_23Sm100TmaWarpSpecializedILi4ELi2ELi32ELb1ELb0EEEJNS5_IJS17_SG_SG_EEENS5_IJNSS_IS17_SC_EENSS_INS5_IJNSA_ILi32EEESB_EEENS5_IJSC_SF_EEEEEEEESI_SJ_SI_SJ_NS1E_6fusion15FusionCallbacksIS1I_NS1Q_17LinearCombinationISI_fSI_fLNS_15FloatRoundStyleE2EEES1J_S1P_JEEENS4_5SM1004TMEM4LOAD26SM100_TMEM_LOAD_32dp32b32xENS4_13SM90_TMA_LOADENS11_INS12_ILi2ELi4ELi3EEES15_NSS_INS5_IJS16_S1L_EEENS5_IJS1L_SC_EEEEEEENS4_39AutoVectorizingCopyWithAssumedAlignmentILi128EEENS4_14SM90_TMA_STOREES25_S27_S27_EEEvvEEEEvNT_6ParamsE,"a",@progbits
	.sectionflags	@""
	.align	4
.nv.constant0._ZN7cutlass13device_kernelINS_4gemm6kernel13GemmUniversalIN4cute5tupleIJiiiiEEENS1_10collective13CollectiveMmaINS1_35MainloopSm100TmaUmmaWarpSpecializedILi2ELi2ELi4ENS5_IJNS4_1CILi2EEENSA_ILi1EEESC_EEEEENS5_IJNSA_ILi128EEENSA_ILi256EEESG_EEENS_6half_tENS5_IJlSC_lEEESI_SJ_NS4_8TiledMMAINS4_8MMA_AtomIJNS4_26SM100_MMA_F16BF16_2x1SM_SSISI_SI_fLi128ELi256ELNS4_4UMMA5MajorE0ELSO_0ELNSN_7ScaleInE0ELSP_0EEEEEENS4_6LayoutINS5_IJSC_SC_SC_EEENS5_IJNSA_ILi0EEESU_SU_EEEEENS5_IJNS4_10UnderscoreESX_SX_EEEEENS4_18SM100_TMA_2SM_LOADENS4_14ComposedLayoutINS4_7SwizzleILi3ELi4ELi3EEENS4_18smem_ptr_flag_bitsILi16EEENSS_INS5_IJNSA_ILi8EEENSA_ILi64EEEEEENS5_IJS17_SC_EEEEEEEvNS4_8identityES10_S1B_vS1C_EENS_8epilogue10collective18CollectiveEpilogueINS1E_23Sm100TmaWarpSpecializedILi4ELi2ELi32ELb1ELb0EEEJNS5_IJS17_SG_SG_EEENS5_IJNSS_IS17_SC_EENSS_INS5_IJNSA_ILi32EEESB_EEENS5_IJSC_SF_EEEEEEEESI_SJ_SI_SJ_NS1E_6fusion15FusionCallbacksIS1I_NS1Q_17LinearCombinationISI_fSI_fLNS_15FloatRoundStyleE2EEES1J_S1P_JEEENS4_5SM1004TMEM4LOAD26SM100_TMEM_LOAD_32dp32b32xENS4_13SM90_TMA_LOADENS11_INS12_ILi2ELi4ELi3EEES15_NSS_INS5_IJS16_S1L_EEENS5_IJS1L_SC_EEEEEEENS4_39AutoVectorizingCopyWithAssumedAlignmentILi128EEENS4_14SM90_TMA_STOREES25_S27_S27_EEEvvEEEEvNT_6ParamsE:
	.zero		2944


//--------------------- SYMBOLS --------------------------

	.type		.nv.reservedSmem.offset0,@object
	.size		.nv.reservedSmem.offset0,0x4
	.type		.nv.reservedSmem.cap,@object
	.size		.nv.reservedSmem.cap,0x4
	.type		__assertfail,@function
